// auto-generated by cutlass_sweep.fmha — config: {"arch": "sm_90", "direction": "fwd", "dtype": "fp16", "head_dim": 96, "mask": "causal", "schedule": "cooperative", "tile_kv": 64, "tile_q": 128}
#include "cutlass/cutlass.h"
#include "cute/tensor.hpp"
#include "cutlass/device_kernel.h"
#include "cutlass/kernel_hardware_info.h"
#include "88_hopper_fmha/collective/fmha_fusion.hpp"
#include "88_hopper_fmha/kernel/fmha_kernel_builder.hpp"

using namespace cute;
using Element = cutlass::half_t;
using TileShape = Shape<_128, _64, _96>;
using StrideQ = cute::tuple<int, _1, cute::tuple<int, int>>;
using StrideK = cute::tuple<int, _1, cute::tuple<int, int>>;
using StrideV = cute::tuple<int, cute::_1, cute::tuple<int, int>>;

using Kernel = typename cutlass::fmha::kernel::FmhaBuilder<
    Element, float, float,
    TileShape, StrideQ, StrideK, StrideV,
    cutlass::fmha::collective::CausalFusion,
    cutlass::gemm::KernelTmaWarpSpecializedCooperative
  >::Kernel;

auto* _anchor = &cutlass::device_kernel<Kernel>;


// ===== COMPILED SASS (sm_90a) =====

	.target	sm_90a

	.elftype	@"ET_EXEC"


//--------------------- .note.nv.tkinfo           --------------------------
	.section	.note.nv.tkinfo,"",@"SHT_NOTE"
	.sectionflags	@"SHF_NOTE_NV_TKINFO"
	.tkinfo
        /*0018*/ 	.word	0x00000002
        /*0030*/ 	.string	""
        /*0030*/ 	.string	"ptxas"
        /*0030*/ 	.string	"Cuda compilation tools, release 13.0, V13.0.88"
        /*0030*/ 	.string	"Build cuda_13.0.r13.0/compiler.36424714_0"
        /*0030*/ 	.string	"-arch sm_90a -m 64 "



//--------------------- .note.nv.cuinfo           --------------------------
	.section	.note.nv.cuinfo,"",@"SHT_NOTE"
	.sectionflags	@"SHF_NOTE_NV_CUINFO"
        /*0018*/ 	.short	0x0002
        /*001a*/ 	.short	0x005a
        /*001c*/ 	.short	0x0082
	.zero		2


//--------------------- .nv.info                  --------------------------
	.section	.nv.info,"",@"SHT_CUDA_INFO"
	.align	4


	//----- nvinfo : EIATTR_REGCOUNT
	.align		4
        /*0000*/ 	.byte	0x04, 0x2f
        /*0002*/ 	.short	(.L_16 - .L_15)
	.align		4
.L_15:
        /*0004*/ 	.word	index@(_ZN7cutlass13device_kernelINS_4fmha6kernel28FmhaKernelTmaWarpSpecializedINS1_10collective30FmhaMainloopTmaWarpSpecializedINS_6half_tEffN4cute5tupleIJNS7_1CILi128EEENS9_ILi64EEENS9_ILi96EEEEEENS8_IJiNS9_ILi1EEENS8_IJiiEEEEEESG_SG_NS4_12CausalFusionEJEEENS4_15FmhaFwdEpilogueIS6_fNS8_IJSB_SC_SB_EEEEENS2_23IndividualTileSchedulerEJEEEEEvNT_6ParamsE)
        /*0008*/ 	.word	0x000000a8


	//----- nvinfo : EIATTR_FRAME_SIZE
	.align		4
.L_16:
        /*000c*/ 	.byte	0x04, 0x11
        /*000e*/ 	.short	(.L_18 - .L_17)
	.align		4
.L_17:
        /*0010*/ 	.word	index@($__internal_0_$__cuda_sm20_rcp_rn_f32_slowpath)
        /*0014*/ 	.word	0x00000000


	//----- nvinfo : EIATTR_FRAME_SIZE
	.align		4
.L_18:
        /*0018*/ 	.byte	0x04, 0x11
        /*001a*/ 	.short	(.L_20 - .L_19)
	.align		4
.L_19:
        /*001c*/ 	.word	index@(_ZN7cutlass13device_kernelINS_4fmha6kernel28FmhaKernelTmaWarpSpecializedINS1_10collective30FmhaMainloopTmaWarpSpecializedINS_6half_tEffN4cute5tupleIJNS7_1CILi128EEENS9_ILi64EEENS9_ILi96EEEEEENS8_IJiNS9_ILi1EEENS8_IJiiEEEEEESG_SG_NS4_12CausalFusionEJEEENS4_15FmhaFwdEpilogueIS6_fNS8_IJSB_SC_SB_EEEEENS2_23IndividualTileSchedulerEJEEEEEvNT_6ParamsE)
        /*0020*/ 	.word	0x00000000


	//----- nvinfo : EIATTR_MIN_STACK_SIZE
	.align		4
.L_20:
        /*0024*/ 	.byte	0x04, 0x12
        /*0026*/ 	.short	(.L_22 - .L_21)
	.align		4
.L_21:
        /*0028*/ 	.word	index@(_ZN7cutlass13device_kernelINS_4fmha6kernel28FmhaKernelTmaWarpSpecializedINS1_10collective30FmhaMainloopTmaWarpSpecializedINS_6half_tEffN4cute5tupleIJNS7_1CILi128EEENS9_ILi64EEENS9_ILi96EEEEEENS8_IJiNS9_ILi1EEENS8_IJiiEEEEEESG_SG_NS4_12CausalFusionEJEEENS4_15FmhaFwdEpilogueIS6_fNS8_IJSB_SC_SB_EEEEENS2_23IndividualTileSchedulerEJEEEEEvNT_6ParamsE)
        /*002c*/ 	.word	0x00000000
.L_22:


//--------------------- .nv.compat                --------------------------
	.section	.nv.compat,"",@"SHT_CUDA_COMPAT_INFO"
	.align	4
        /*0000*/ 	.byte	0x02, 0x09, 0x01, 0x00, 0x02, 0x02, 0x04, 0x00, 0x02, 0x05, 0x05, 0x00, 0x03, 0x07, 0x01, 0x01
        /*0010*/ 	.byte	0x02, 0x03, 0x01, 0x00, 0x02, 0x06, 0x01, 0x00, 0x04, 0x0b, 0x08, 0x00, 0x00, 0x00, 0x00, 0x00
        /*0020*/ 	.byte	0x00, 0x00, 0x00, 0x00


//--------------------- .nv.info._ZN7cutlass13device_kernelINS_4fmha6kernel28FmhaKernelTmaWarpSpecializedINS1_10collective30FmhaMainloopTmaWarpSpecializedINS_6half_tEffN4cute5tupleIJNS7_1CILi128EEENS9_ILi64EEENS9_ILi96EEEEEENS8_IJiNS9_ILi1EEENS8_IJiiEEEEEESG_SG_NS4_12CausalFusionEJEEENS4_15FmhaFwdEpilogueIS6_fNS8_IJSB_SC_SB_EEEEENS2_23IndividualTileSchedulerEJEEEEEvNT_6ParamsE --------------------------
	.section	.nv.info._ZN7cutlass13device_kernelINS_4fmha6kernel28FmhaKernelTmaWarpSpecializedINS1_10collective30FmhaMainloopTmaWarpSpecializedINS_6half_tEffN4cute5tupleIJNS7_1CILi128EEENS9_ILi64EEENS9_ILi96EEEEEENS8_IJiNS9_ILi1EEENS8_IJiiEEEEEESG_SG_NS4_12CausalFusionEJEEENS4_15FmhaFwdEpilogueIS6_fNS8_IJSB_SC_SB_EEEEENS2_23IndividualTileSchedulerEJEEEEEvNT_6ParamsE,"",@"SHT_CUDA_INFO"
	.sectionflags	@""
	.align	4


	//----- nvinfo : EIATTR_CUDA_API_VERSION
	.align		4
        /*0000*/ 	.byte	0x04, 0x37
        /*0002*/ 	.short	(.L_24 - .L_23)
.L_23:
        /*0004*/ 	.word	0x00000082


	//----- nvinfo : EIATTR_KPARAM_INFO
	.align		4
.L_24:
        /*0008*/ 	.byte	0x04, 0x17
        /*000a*/ 	.short	(.L_26 - .L_25)
.L_25:
        /*000c*/ 	.word	0x00000000
        /*0010*/ 	.short	0x0000
        /*0012*/ 	.short	0x0070
        /*0014*/ 	.byte	0x00, 0xf0, 0x01, 0x20


	//----- nvinfo : EIATTR_SPARSE_MMA_MASK
	.align		4
.L_26:
        /*0018*/ 	.byte	0x03, 0x50
        /*001a*/ 	.short	0x0000


	//----- nvinfo : EIATTR_MAXREG_COUNT
	.align		4
        /*001c*/ 	.byte	0x03, 0x1b
        /*001e*/ 	.short	0x00a8


	//----- nvinfo : EIATTR_NUM_BARRIERS
	.align		4
        /*0020*/ 	.byte	0x02, 0x4c
        /*0022*/ 	.byte	0x02
	.zero		1


	//----- nvinfo : EIATTR_EXTERNS
	.align		4
        /*0024*/ 	.byte	0x04, 0x0f
        /*0026*/ 	.short	(.L_28 - .L_27)


	//   ....[0]....
	.align		4
.L_27:
        /*0028*/ 	.word	index@(__assertfail)


	//----- nvinfo : EIATTR_MERCURY_ISA_VERSION
	.align		4
.L_28:
        /*002c*/ 	.byte	0x03, 0x5f
        /*002e*/ 	.short	0x0101


	//----- nvinfo : EIATTR_INT_WARP_WIDE_INSTR_OFFSETS
	.align		4
        /*0030*/ 	.byte	0x04, 0x31
        /*0032*/ 	.short	(.L_30 - .L_29)


	//   ....[0]....
.L_29:
        /*0034*/ 	.word	0x000006f0


	//   ....[1]....
        /*0038*/ 	.word	0x00000700


	//   ....[2]....
        /*003c*/ 	.word	0x00000710


	//   ....[3]....
        /*0040*/ 	.word	0x00000720


	//   ....[4]....
        /*0044*/ 	.word	0x00000790


	//----- nvinfo : EIATTR_COOP_GROUP_MASK_REGIDS
	.align		4
.L_30:
        /*0048*/ 	.byte	0x04, 0x29
        /*004a*/ 	.short	(.L_32 - .L_31)


	//   ....[0]....
.L_31:
        /*004c*/ 	.word	0xffffffff


	//   ....[1]....
        /*0050*/ 	.word	0xffffffff


	//   ....[2]....
        /*0054*/ 	.word	0xffffffff


	//   ....[3]....
        /*0058*/ 	.word	0xffffffff


	//   ....[4]....
        /*005c*/ 	.word	0xffffffff


	//   ....[5]....
        /*0060*/ 	.word	0xffffffff


	//   ....[6]....
        /*0064*/ 	.word	0xffffffff


	//   ....[7]....
        /*0068*/ 	.word	0xffffffff


	//   ....[8]....
        /*006c*/ 	.word	0xffffffff


	//   ....[9]....
        /*0070*/ 	.word	0xffffffff


	//   ....[10]....
        /*0074*/ 	.word	0xffffffff


	//   ....[11]....
        /*0078*/ 	.word	0xffffffff


	//   ....[12]....
        /*007c*/ 	.word	0xffffffff


	//   ....[13]....
        /*0080*/ 	.word	0xffffffff


	//   ....[14]....
        /*0084*/ 	.word	0xffffffff


	//   ....[15]....
        /*0088*/ 	.word	0xffffffff


	//   ....[16]....
        /*008c*/ 	.word	0xffffffff


	//   ....[17]....
        /*0090*/ 	.word	0xffffffff


	//   ....[18]....
        /*0094*/ 	.word	0xffffffff


	//   ....[19]....
        /*0098*/ 	.word	0xffffffff


	//   ....[20]....
        /*009c*/ 	.word	0xffffffff


	//   ....[21]....
        /*00a0*/ 	.word	0xffffffff


	//----- nvinfo : EIATTR_COOP_GROUP_INSTR_OFFSETS
	.align		4
.L_32:
        /*00a4*/ 	.byte	0x04, 0x28
        /*00a6*/ 	.short	(.L_34 - .L_33)


	//   ....[0]....
.L_33:
        /*00a8*/ 	.word	0x00000050


	//   ....[1]....
        /*00ac*/ 	.word	0x00000080


	//   ....[2]....
        /*00b0*/ 	.word	0x000001b0


	//   ....[3]....
        /*00b4*/ 	.word	0x00000370


	//   ....[4]....
        /*00b8*/ 	.word	0x00000530


	//   ....[5]....
        /*00bc*/ 	.word	0x00000690


	//   ....[6]....
        /*00c0*/ 	.word	0x00001830


	//   ....[7]....
        /*00c4*/ 	.word	0x00001860


	//   ....[8]....
        /*00c8*/ 	.word	0x00001bf0


	//   ....[9]....
        /*00cc*/ 	.word	0x00001cd0


	//   ....[10]....
        /*00d0*/ 	.word	0x00002e00


	//   ....[11]....
        /*00d4*/ 	.word	0x00002e30


	//   ....[12]....
        /*00d8*/ 	.word	0x00003130


	//   ....[13]....
        /*00dc*/ 	.word	0x00003250


	//   ....[14]....
        /*00e0*/ 	.word	0x00004bc0


	//   ....[15]....
        /*00e4*/ 	.word	0x00004cc0


	//   ....[16]....
        /*00e8*/ 	.word	0x00005100


	//   ....[17]....
        /*00ec*/ 	.word	0x00005220


	//   ....[18]....
        /*00f0*/ 	.word	0x00006410


	//   ....[19]....
        /*00f4*/ 	.word	0x00006450


	//   ....[20]....
        /*00f8*/ 	.word	0x00006490


	//   ....[21]....
        /*00fc*/ 	.word	0x000064a0


	//----- nvinfo : EIATTR_REG_RECONFIG
	.align		4
.L_34:
        /*0100*/ 	.byte	0x01, 0x54
	.zero		2


	//----- nvinfo : EIATTR_SYSCALL_OFFSETS
	.align		4
        /*0104*/ 	.byte	0x04, 0x46
        /*0106*/ 	.short	(.L_36 - .L_35)


	//   ....[0]....
.L_35:
        /*0108*/ 	.word	0x00006f70


	//   ....[1]....
        /*010c*/ 	.word	0x000070d0


	//----- nvinfo : EIATTR_MBARRIER_INSTR_OFFSETS
	.align		4
.L_36:
        /*0110*/ 	.byte	0x04, 0x39
        /*0112*/ 	.short	(.L_38 - .L_37)


	//   ....[0]....
.L_37:
        /*0114*/ 	.word	0x00000320
        /*0118*/ 	.word	0x000000ff
        /*011c*/ 	.word	0x00015050
        /*0120*/ 	.short	0x0100
        /*0122*/ 	.byte	0x06
	.zero		1


	//   ....[1]....
        /*0124*/ 	.word	0x00000330
        /*0128*/ 	.word	0x000000ff
        /*012c*/ 	.word	0x00015060
        /*0130*/ 	.short	0x0100
        /*0132*/ 	.byte	0x06
	.zero		1


	//   ....[2]....
        /*0134*/ 	.word	0x00000340
        /*0138*/ 	.word	0x000000ff
        /*013c*/ 	.word	0x00015058
        /*0140*/ 	.short	0x0100
        /*0142*/ 	.byte	0x06
	.zero		1


	//   ....[3]....
        /*0144*/ 	.word	0x00000350
        /*0148*/ 	.word	0x000000ff
        /*014c*/ 	.word	0x00015068
        /*0150*/ 	.short	0x0100
        /*0152*/ 	.byte	0x06
	.zero		1


	//   ....[4]....
        /*0154*/ 	.word	0x00000480
        /*0158*/ 	.word	0x000000ff
        /*015c*/ 	.word	0x00015000
        /*0160*/ 	.short	0x0100
        /*0162*/ 	.byte	0x06
	.zero		1


	//   ....[5]....
        /*0164*/ 	.word	0x00000490
        /*0168*/ 	.word	0x000000ff
        /*016c*/ 	.word	0x00015028
        /*0170*/ 	.short	0x0100
        /*0172*/ 	.byte	0x06
	.zero		1


	//   ....[6]....
        /*0174*/ 	.word	0x000004a0
        /*0178*/ 	.word	0x000000ff
        /*017c*/ 	.word	0x00015008
        /*0180*/ 	.short	0x0100
        /*0182*/ 	.byte	0x06
	.zero		1


	//   ....[7]....
        /*0184*/ 	.word	0x000004b0
        /*0188*/ 	.word	0x000000ff
        /*018c*/ 	.word	0x00015030
        /*0190*/ 	.short	0x0100
        /*0192*/ 	.byte	0x06
	.zero		1


	//   ....[8]....
        /*0194*/ 	.word	0x000004c0
        /*0198*/ 	.word	0x000000ff
        /*019c*/ 	.word	0x00015010
        /*01a0*/ 	.short	0x0100
        /*01a2*/ 	.byte	0x06
	.zero		1


	//   ....[9]....
        /*01a4*/ 	.word	0x000004d0
        /*01a8*/ 	.word	0x000000ff
        /*01ac*/ 	.word	0x00015038
        /*01b0*/ 	.short	0x0100
        /*01b2*/ 	.byte	0x06
	.zero		1


	//   ....[10]....
        /*01b4*/ 	.word	0x000004e0
        /*01b8*/ 	.word	0x000000ff
        /*01bc*/ 	.word	0x00015018
        /*01c0*/ 	.short	0x0100
        /*01c2*/ 	.byte	0x06
	.zero		1


	//   ....[11]....
        /*01c4*/ 	.word	0x000004f0
        /*01c8*/ 	.word	0x000000ff
        /*01cc*/ 	.word	0x00015040
        /*01d0*/ 	.short	0x0100
        /*01d2*/ 	.byte	0x06
	.zero		1


	//   ....[12]....
        /*01d4*/ 	.word	0x00000500
        /*01d8*/ 	.word	0x000000ff
        /*01dc*/ 	.word	0x00015020
        /*01e0*/ 	.short	0x0100
        /*01e2*/ 	.byte	0x06
	.zero		1


	//   ....[13]....
        /*01e4*/ 	.word	0x00000510
        /*01e8*/ 	.word	0x000000ff
        /*01ec*/ 	.word	0x00015048
        /*01f0*/ 	.short	0x0100
        /*01f2*/ 	.byte	0x06
	.zero		1


	//   ....[14]....
        /*01f4*/ 	.word	0x00000640
        /*01f8*/ 	.word	0x000000ff
        /*01fc*/ 	.word	0x00015070
        /*0200*/ 	.short	0x0100
        /*0202*/ 	.byte	0x06
	.zero		1


	//   ....[15]....
        /*0204*/ 	.word	0x00000650
        /*0208*/ 	.word	0x000000ff
        /*020c*/ 	.word	0x00015080
        /*0210*/ 	.short	0x0100
        /*0212*/ 	.byte	0x06
	.zero		1


	//   ....[16]....
        /*0214*/ 	.word	0x00000660
        /*0218*/ 	.word	0x000000ff
        /*021c*/ 	.word	0x00015078
        /*0220*/ 	.short	0x0100
        /*0222*/ 	.byte	0x06
	.zero		1


	//   ....[17]....
        /*0224*/ 	.word	0x00000670
        /*0228*/ 	.word	0x000000ff
        /*022c*/ 	.word	0x00015088
        /*0230*/ 	.short	0x0100
        /*0232*/ 	.byte	0x06
	.zero		1


	//   ....[18]....
        /*0234*/ 	.word	0x000007b0
        /*0238*/ 	.word	0x000000ff
        /*023c*/ 	.word	0x00015090
        /*0240*/ 	.short	0x0100
        /*0242*/ 	.byte	0x06
	.zero		1


	//   ....[19]....
        /*0244*/ 	.word	0x000007c0
        /*0248*/ 	.word	0x000000ff
        /*024c*/ 	.word	0x00015098
        /*0250*/ 	.short	0x0100
        /*0252*/ 	.byte	0x06
	.zero		1


	//   ....[20]....
        /*0254*/ 	.word	0x000007d0
        /*0258*/ 	.word	0x000000ff
        /*025c*/ 	.word	0x000150a0
        /*0260*/ 	.short	0x0100
        /*0262*/ 	.byte	0x06
	.zero		1


	//   ....[21]....
        /*0264*/ 	.word	0x000007e0
        /*0268*/ 	.word	0x000000ff
        /*026c*/ 	.word	0x000150a8
        /*0270*/ 	.short	0x0100
        /*0272*/ 	.byte	0x06
	.zero		1


	//   ....[22]....
        /*0274*/ 	.word	0x000008e0
        /*0278*/ 	.word	0x000000ff
        /*027c*/ 	.word	0x000150c0
        /*0280*/ 	.short	0x0100
        /*0282*/ 	.byte	0x06
	.zero		1


	//   ....[23]....
        /*0284*/ 	.word	0x000008f0
        /*0288*/ 	.word	0x000000ff
        /*028c*/ 	.word	0x000150d8
        /*0290*/ 	.short	0x0100
        /*0292*/ 	.byte	0x06
	.zero		1


	//   ....[24]....
        /*0294*/ 	.word	0x00000900
        /*0298*/ 	.word	0x000000ff
        /*029c*/ 	.word	0x000150c8
        /*02a0*/ 	.short	0x0100
        /*02a2*/ 	.byte	0x06
	.zero		1


	//   ....[25]....
        /*02a4*/ 	.word	0x00000910
        /*02a8*/ 	.word	0x000000ff
        /*02ac*/ 	.word	0x000150e0
        /*02b0*/ 	.short	0x0100
        /*02b2*/ 	.byte	0x06
	.zero		1


	//   ....[26]....
        /*02b4*/ 	.word	0x00000920
        /*02b8*/ 	.word	0x000000ff
        /*02bc*/ 	.word	0x000150d0
        /*02c0*/ 	.short	0x0100
        /*02c2*/ 	.byte	0x06
	.zero		1


	//   ....[27]....
        /*02c4*/ 	.word	0x00000930
        /*02c8*/ 	.word	0x000000ff
        /*02cc*/ 	.word	0x000150e8
        /*02d0*/ 	.short	0x0100
        /*02d2*/ 	.byte	0x06
	.zero		1


	//   ....[28]....
        /*02d4*/ 	.word	0x00000e70
        /*02d8*/ 	.word	0x000000ff
        /*02dc*/ 	.word	0x00015050
        /*02e0*/ 	.short	0x010a
        /*02e2*/ 	.byte	0x08
	.zero		1


	//   ....[29]....
        /*02e4*/ 	.word	0x00000f60
        /*02e8*/ 	.word	0x000000ff
        /*02ec*/ 	.word	0x00015000
        /*02f0*/ 	.short	0x010a
        /*02f2*/ 	.byte	0x26
	.zero		1


	//   ....[30]....
        /*02f4*/ 	.word	0x00000fb0
        /*02f8*/ 	.word	0x000000ff
        /*02fc*/ 	.word	0xfffffff8
        /*0300*/ 	.short	0x010a
        /*0302*/ 	.byte	0x20
	.zero		1


	//   ....[31]....
        /*0304*/ 	.word	0x000026c0
        /*0308*/ 	.word	0x00000014
        /*030c*/ 	.word	0x00000000
        /*0310*/ 	.short	0x0101
        /*0312*/ 	.byte	0x0b
	.zero		1


	//   ....[32]....
        /*0314*/ 	.word	0x00002730
        /*0318*/ 	.word	0x000000ff
        /*031c*/ 	.word	0x00015008
        /*0320*/ 	.short	0x010a
        /*0322*/ 	.byte	0x26
	.zero		1


	//   ....[33]....
        /*0324*/ 	.word	0x00002920
        /*0328*/ 	.word	0x000000ff
        /*032c*/ 	.word	0x00000000
        /*0330*/ 	.short	0x0101
        /*0332*/ 	.byte	0x07
	.zero		1


	//   ....[34]....
        /*0334*/ 	.word	0x00002a80
        /*0338*/ 	.word	0x000000ff
        /*033c*/ 	.word	0x00015000
        /*0340*/ 	.short	0x010a
        /*0342*/ 	.byte	0x0a
	.zero		1


	//   ....[35]....
        /*0344*/ 	.word	0x00003de0
        /*0348*/ 	.word	0x000000ff
        /*034c*/ 	.word	0x00015000
        /*0350*/ 	.short	0x010a
        /*0352*/ 	.byte	0x07
	.zero		1


	//   ....[36]....
        /*0354*/ 	.word	0x000040e0
        /*0358*/ 	.word	0x000000ff
        /*035c*/ 	.word	0x00015000
        /*0360*/ 	.short	0x010a
        /*0362*/ 	.byte	0x07
	.zero		1


	//   ....[37]....
        /*0364*/ 	.word	0x000042c0
        /*0368*/ 	.word	0x000000ff
        /*036c*/ 	.word	0x00000000
        /*0370*/ 	.short	0x0101
        /*0372*/ 	.byte	0x07
	.zero		1


	//   ....[38]....
        /*0374*/ 	.word	0x00004370
        /*0378*/ 	.word	0x000000ff
        /*037c*/ 	.word	0x00000000
        /*0380*/ 	.short	0x0101
        /*0382*/ 	.byte	0x05
	.zero		1


	//   ....[39]....
        /*0384*/ 	.word	0x00004520
        /*0388*/ 	.word	0x000000ff
        /*038c*/ 	.word	0x00015000
        /*0390*/ 	.short	0x010a
        /*0392*/ 	.byte	0x0a
	.zero		1


	//   ....[40]....
        /*0394*/ 	.word	0x00005ce0
        /*0398*/ 	.word	0x000000ff
        /*039c*/ 	.word	0x00015000
        /*03a0*/ 	.short	0x010a
        /*03a2*/ 	.byte	0x07
	.zero		1


	//   ....[41]....
        /*03a4*/ 	.word	0x00006070
        /*03a8*/ 	.word	0x000000ff
        /*03ac*/ 	.word	0x00015000
        /*03b0*/ 	.short	0x010a
        /*03b2*/ 	.byte	0x07
	.zero		1


	//   ....[42]....
        /*03b4*/ 	.word	0x00006250
        /*03b8*/ 	.word	0x000000ff
        /*03bc*/ 	.word	0x00000000
        /*03c0*/ 	.short	0x0101
        /*03c2*/ 	.byte	0x07
	.zero		1


	//   ....[43]....
        /*03c4*/ 	.word	0x00006300
        /*03c8*/ 	.word	0x000000ff
        /*03cc*/ 	.word	0x00000000
        /*03d0*/ 	.short	0x0101
        /*03d2*/ 	.byte	0x05
	.zero		1


	//   ....[44]....
        /*03d4*/ 	.word	0x00006a10
        /*03d8*/ 	.word	0x000000ff
        /*03dc*/ 	.word	0x00000008
        /*03e0*/ 	.short	0x010a
        /*03e2*/ 	.byte	0x20
	.zero		1


	//   ....[45]....
        /*03e4*/ 	.word	0x00007c00
        /*03e8*/ 	.word	0x00000000
        /*03ec*/ 	.word	0x00015090
        /*03f0*/ 	.short	0x0101
        /*03f2*/ 	.byte	0x26
	.zero		1


	//   ....[46]....
        /*03f4*/ 	.word	0x00007dd0
        /*03f8*/ 	.word	0x00000004
        /*03fc*/ 	.word	0x00015060
        /*0400*/ 	.short	0x010a
        /*0402*/ 	.byte	0x3f
	.zero		1


	//   ....[47]....
        /*0404*/ 	.word	0x000080e0
        /*0408*/ 	.word	0x00000002
        /*040c*/ 	.word	0x00015028
        /*0410*/ 	.short	0x010a
        /*0412*/ 	.byte	0x3f
	.zero		1


	//   ....[48]....
        /*0414*/ 	.word	0x00008400
        /*0418*/ 	.word	0x00000004
        /*041c*/ 	.word	0x00015060
        /*0420*/ 	.short	0x010a
        /*0422*/ 	.byte	0x3f
	.zero		1


	//   ....[49]....
        /*0424*/ 	.word	0x00008750
        /*0428*/ 	.word	0x00000003
        /*042c*/ 	.word	0x00015028
        /*0430*/ 	.short	0x010a
        /*0432*/ 	.byte	0x3f
	.zero		1


	//   ....[50]....
        /*0434*/ 	.word	0x00008b40
        /*0438*/ 	.word	0x00000007
        /*043c*/ 	.word	0x00015028
        /*0440*/ 	.short	0x010a
        /*0442*/ 	.byte	0x3f
	.zero		1


	//   ....[51]....
        /*0444*/ 	.word	0x00008e90
        /*0448*/ 	.word	0x00000004
        /*044c*/ 	.word	0x00015028
        /*0450*/ 	.short	0x010a
        /*0452*/ 	.byte	0x3f
	.zero		1


	//   ....[52]....
        /*0454*/ 	.word	0x000091d0
        /*0458*/ 	.word	0x00000007
        /*045c*/ 	.word	0x00015050
        /*0460*/ 	.short	0x010a
        /*0462*/ 	.byte	0x3f
	.zero		1


	//   ....[53]....
        /*0464*/ 	.word	0x00009230
        /*0468*/ 	.word	0x00000002
        /*046c*/ 	.word	0x00015000
        /*0470*/ 	.short	0x010a
        /*0472*/ 	.byte	0x3f
	.zero		1


	//   ....[54]....
        /*0474*/ 	.word	0x00009290
        /*0478*/ 	.word	0x00000007
        /*047c*/ 	.word	0xfffffff8
        /*0480*/ 	.short	0x010a
        /*0482*/ 	.byte	0x3f
	.zero		1


	//   ....[55]....
        /*0484*/ 	.word	0x000092f0
        /*0488*/ 	.word	0x0000000a
        /*048c*/ 	.word	0x00015008
        /*0490*/ 	.short	0x010a
        /*0492*/ 	.byte	0x3f
	.zero		1


	//   ....[56]....
        /*0494*/ 	.word	0x00009350
        /*0498*/ 	.word	0x00000004
        /*049c*/ 	.word	0x00015000
        /*04a0*/ 	.short	0x010a
        /*04a2*/ 	.byte	0x3f
	.zero		1


	//   ....[57]....
        /*04a4*/ 	.word	0x000093b0
        /*04a8*/ 	.word	0x0000000b
        /*04ac*/ 	.word	0x00015000
        /*04b0*/ 	.short	0x010a
        /*04b2*/ 	.byte	0x3f
	.zero		1


	//   ....[58]....
        /*04b4*/ 	.word	0x00009410
        /*04b8*/ 	.word	0x00000004
        /*04bc*/ 	.word	0x00015000
        /*04c0*/ 	.short	0x010a
        /*04c2*/ 	.byte	0x3f
	.zero		1


	//   ....[59]....
        /*04c4*/ 	.word	0x00009470
        /*04c8*/ 	.word	0x0000000b
        /*04cc*/ 	.word	0x00015000
        /*04d0*/ 	.short	0x010a
        /*04d2*/ 	.byte	0x3f
	.zero		1


	//   ....[60]....
        /*04d4*/ 	.word	0x000094d0
        /*04d8*/ 	.word	0x00000003
        /*04dc*/ 	.word	0x00000008
        /*04e0*/ 	.short	0x010a
        /*04e2*/ 	.byte	0x3f
	.zero		1


	//   ....[61]....
        /*04e4*/ 	.word	0x00009520
        /*04e8*/ 	.word	0x00000004
        /*04ec*/ 	.word	0x00015060
        /*04f0*/ 	.short	0x010a
        /*04f2*/ 	.byte	0x3f
	.zero		1


	//   ....[62]....
        /*04f4*/ 	.word	0x00009570
        /*04f8*/ 	.word	0x00000002
        /*04fc*/ 	.word	0x00015028
        /*0500*/ 	.short	0x010a
        /*0502*/ 	.byte	0x3f
	.zero		1


	//   ....[63]....
        /*0504*/ 	.word	0x000095c0
        /*0508*/ 	.word	0x00000004
        /*050c*/ 	.word	0x00015060
        /*0510*/ 	.short	0x010a
        /*0512*/ 	.byte	0x3f
	.zero		1


	//   ....[64]....
        /*0514*/ 	.word	0x00009610
        /*0518*/ 	.word	0x00000003
        /*051c*/ 	.word	0x00015028
        /*0520*/ 	.short	0x010a
        /*0522*/ 	.byte	0x3f
	.zero		1


	//   ....[65]....
        /*0524*/ 	.word	0x00009660
        /*0528*/ 	.word	0x00000007
        /*052c*/ 	.word	0x00015028
        /*0530*/ 	.short	0x010a
        /*0532*/ 	.byte	0x3f
	.zero		1


	//   ....[66]....
        /*0534*/ 	.word	0x000096b0
        /*0538*/ 	.word	0x00000004
        /*053c*/ 	.word	0x00015028
        /*0540*/ 	.short	0x010a
        /*0542*/ 	.byte	0x3f
	.zero		1


	//----- nvinfo : EIATTR_NUM_MBARRIERS
	.align		4
.L_38:
        /*0544*/ 	.byte	0x03, 0x38
        /*0546*/ 	.short	0x001c


	//----- nvinfo : EIATTR_EXIT_INSTR_OFFSETS
	.align		4
        /*0548*/ 	.byte	0x04, 0x1c
        /*054a*/ 	.short	(.L_40 - .L_39)


	//   ....[0]....
.L_39:
        /*054c*/ 	.word	0x000009d0


	//   ....[1]....
        /*0550*/ 	.word	0x00007c10


	//   ....[2]....
        /*0554*/ 	.word	0x00007c50


	//   ....[3]....
        /*0558*/ 	.word	0x00008a40


	//   ....[4]....
        /*055c*/ 	.word	0x000091b0


	//----- nvinfo : EIATTR_MAX_THREADS
	.align		4
.L_40:
        /*0560*/ 	.byte	0x04, 0x05
        /*0562*/ 	.short	(.L_42 - .L_41)
.L_41:
        /*0564*/ 	.word	0x00000180
        /*0568*/ 	.word	0x00000001
        /*056c*/ 	.word	0x00000001


	//----- nvinfo : EIATTR_CRS_STACK_SIZE
	.align		4
.L_42:
        /*0570*/ 	.byte	0x04, 0x1e
        /*0572*/ 	.short	(.L_44 - .L_43)
.L_43:
        /*0574*/ 	.word	0x00000000


	//----- nvinfo : EIATTR_CBANK_PARAM_SIZE
	.align		4
.L_44:
        /*0578*/ 	.byte	0x03, 0x19
        /*057a*/ 	.short	0x0870


	//----- nvinfo : EIATTR_PARAM_CBANK
	.align		4
        /*057c*/ 	.byte	0x04, 0x0a
        /*057e*/ 	.short	(.L_46 - .L_45)
	.align		4
.L_45:
        /*0580*/ 	.word	index@(.nv.constant0._ZN7cutlass13device_kernelINS_4fmha6kernel28FmhaKernelTmaWarpSpecializedINS1_10collective30FmhaMainloopTmaWarpSpecializedINS_6half_tEffN4cute5tupleIJNS7_1CILi128EEENS9_ILi64EEENS9_ILi96EEEEEENS8_IJiNS9_ILi1EEENS8_IJiiEEEEEESG_SG_NS4_12CausalFusionEJEEENS4_15FmhaFwdEpilogueIS6_fNS8_IJSB_SC_SB_EEEEENS2_23IndividualTileSchedulerEJEEEEEvNT_6ParamsE)
        /*0584*/ 	.short	0x0210
        /*0586*/ 	.short	0x0870


	//----- nvinfo : EIATTR_SW_WAR
	.align		4
.L_46:
        /*0588*/ 	.byte	0x04, 0x36
        /*058a*/ 	.short	(.L_48 - .L_47)
.L_47:
        /*058c*/ 	.word	0x00000008
.L_48:


//--------------------- .nv.callgraph             --------------------------
	.section	.nv.callgraph,"",@"SHT_CUDA_CALLGRAPH"
	.align	4
	.sectionentsize	8
	.align		4
        /*0000*/ 	.word	0x00000000
	.align		4
        /*0004*/ 	.word	0xffffffff
	.align		4
        /*0008*/ 	.word	index@(_ZN7cutlass13device_kernelINS_4fmha6kernel28FmhaKernelTmaWarpSpecializedINS1_10collective30FmhaMainloopTmaWarpSpecializedINS_6half_tEffN4cute5tupleIJNS7_1CILi128EEENS9_ILi64EEENS9_ILi96EEEEEENS8_IJiNS9_ILi1EEENS8_IJiiEEEEEESG_SG_NS4_12CausalFusionEJEEENS4_15FmhaFwdEpilogueIS6_fNS8_IJSB_SC_SB_EEEEENS2_23IndividualTileSchedulerEJEEEEEvNT_6ParamsE)
	.align		4
        /*000c*/ 	.word	index@(__assertfail)
	.align		4
        /*0010*/ 	.word	0x00000000
	.align		4
        /*0014*/ 	.word	0xfffffffe
	.align		4
        /*0018*/ 	.word	0x00000000
	.align		4
        /*001c*/ 	.word	0xfffffffd
	.align		4
        /*0020*/ 	.word	0x00000000
	.align		4
        /*0024*/ 	.word	0xfffffffc


//--------------------- .nv.constant4             --------------------------
	.section	.nv.constant4,"a",@progbits
	.align	8
	.align		8
.nv.constant4:
        /*0000*/ 	.dword	__assertfail
	.align		8
        /*0008*/ 	.dword	__unnamed_1
	.align		8
        /*0010*/ 	.dword	__unnamed_2
	.align		8
        /*0018*/ 	.dword	_ZN39_INTERNAL_134cfbc5_4_k_cu_919e3dbd_27074cuda3std3__45__cpo5beginE
	.align		8
        /*0020*/ 	.dword	_ZN39_INTERNAL_134cfbc5_4_k_cu_919e3dbd_27074cuda3std3__45__cpo3endE
	.align		8
        /*0028*/ 	.dword	_ZN39_INTERNAL_134cfbc5_4_k_cu_919e3dbd_27074cuda3std3__45__cpo6cbeginE
	.align		8
        /*0030*/ 	.dword	_ZN39_INTERNAL_134cfbc5_4_k_cu_919e3dbd_27074cuda3std3__45__cpo4cendE
	.align		8
        /*0038*/ 	.dword	_ZN39_INTERNAL_134cfbc5_4_k_cu_919e3dbd_27074cuda3std3__441_GLOBAL__N__134cfbc5_4_k_cu_919e3dbd_27076ignoreE
	.align		8
        /*0040*/ 	.dword	_ZN39_INTERNAL_134cfbc5_4_k_cu_919e3dbd_27074cuda3std3__419piecewise_constructE
	.align		8
        /*0048*/ 	.dword	_ZN39_INTERNAL_134cfbc5_4_k_cu_919e3dbd_27074cuda3std3__48in_placeE
	.align		8
        /*0050*/ 	.dword	_ZN39_INTERNAL_134cfbc5_4_k_cu_919e3dbd_27074cuda3std6ranges3__45__cpo4swapE
	.align		8
        /*0058*/ 	.dword	_ZN39_INTERNAL_134cfbc5_4_k_cu_919e3dbd_27074cuda3std6ranges3__45__cpo9iter_moveE
	.align		8
        /*0060*/ 	.dword	_ZN39_INTERNAL_134cfbc5_4_k_cu_919e3dbd_27074cute7productE
	.align		8
        /*0068*/ 	.dword	_ZN39_INTERNAL_134cfbc5_4_k_cu_919e3dbd_27074cute1_E
	.align		8
        /*0070*/ 	.dword	$str$24
	.align		8
        /*0078*/ 	.dword	$str$25


//--------------------- .text._ZN7cutlass13device_kernelINS_4fmha6kernel28FmhaKernelTmaWarpSpecializedINS1_10collective30FmhaMainloopTmaWarpSpecializedINS_6half_tEffN4cute5tupleIJNS7_1CILi128EEENS9_ILi64EEENS9_ILi96EEEEEENS8_IJiNS9_ILi1EEENS8_IJiiEEEEEESG_SG_NS4_12CausalFusionEJEEENS4_15FmhaFwdEpilogueIS6_fNS8_IJSB_SC_SB_EEEEENS2_23IndividualTileSchedulerEJEEEEEvNT_6ParamsE --------------------------
	.section	.text._ZN7cutlass13device_kernelINS_4fmha6kernel28FmhaKernelTmaWarpSpecializedINS1_10collective30FmhaMainloopTmaWarpSpecializedINS_6half_tEffN4cute5tupleIJNS7_1CILi128EEENS9_ILi64EEENS9_ILi96EEEEEENS8_IJiNS9_ILi1EEENS8_IJiiEEEEEESG_SG_NS4_12CausalFusionEJEEENS4_15FmhaFwdEpilogueIS6_fNS8_IJSB_SC_SB_EEEEENS2_23IndividualTileSchedulerEJEEEEEvNT_6ParamsE,"ax",@progbits
	.align	128
.text._ZN7cutlass13device_kernelINS_4fmha6kernel28FmhaKernelTmaWarpSpecializedINS1_10collective30FmhaMainloopTmaWarpSpecializedINS_6half_tEffN4cute5tupleIJNS7_1CILi128EEENS9_ILi64EEENS9_ILi96EEEEEENS8_IJiNS9_ILi1EEENS8_IJiiEEEEEESG_SG_NS4_12CausalFusionEJEEENS4_15FmhaFwdEpilogueIS6_fNS8_IJSB_SC_SB_EEEEENS2_23IndividualTileSchedulerEJEEEEEvNT_6ParamsE:
        .type           _ZN7cutlass13device_kernelINS_4fmha6kernel28FmhaKernelTmaWarpSpecializedINS1_10collective30FmhaMainloopTmaWarpSpecializedINS_6half_tEffN4cute5tupleIJNS7_1CILi128EEENS9_ILi64EEENS9_ILi96EEEEEENS8_IJiNS9_ILi1EEENS8_IJiiEEEEEESG_SG_NS4_12CausalFusionEJEEENS4_15FmhaFwdEpilogueIS6_fNS8_IJSB_SC_SB_EEEEENS2_23IndividualTileSchedulerEJEEEEEvNT_6ParamsE,@function
        .size           _ZN7cutlass13device_kernelINS_4fmha6kernel28FmhaKernelTmaWarpSpecializedINS1_10collective30FmhaMainloopTmaWarpSpecializedINS_6half_tEffN4cute5tupleIJNS7_1CILi128EEENS9_ILi64EEENS9_ILi96EEEEEENS8_IJiNS9_ILi1EEENS8_IJiiEEEEEESG_SG_NS4_12CausalFusionEJEEENS4_15FmhaFwdEpilogueIS6_fNS8_IJSB_SC_SB_EEEEENS2_23IndividualTileSchedulerEJEEEEEvNT_6ParamsE,(.L_x_121 - _ZN7cutlass13device_kernelINS_4fmha6kernel28FmhaKernelTmaWarpSpecializedINS1_10collective30FmhaMainloopTmaWarpSpecializedINS_6half_tEffN4cute5tupleIJNS7_1CILi128EEENS9_ILi64EEENS9_ILi96EEEEEENS8_IJiNS9_ILi1EEENS8_IJiiEEEEEESG_SG_NS4_12CausalFusionEJEEENS4_15FmhaFwdEpilogueIS6_fNS8_IJSB_SC_SB_EEEEENS2_23IndividualTileSchedulerEJEEEEEvNT_6ParamsE)
        .other          _ZN7cutlass13device_kernelINS_4fmha6kernel28FmhaKernelTmaWarpSpecializedINS1_10collective30FmhaMainloopTmaWarpSpecializedINS_6half_tEffN4cute5tupleIJNS7_1CILi128EEENS9_ILi64EEENS9_ILi96EEEEEENS8_IJiNS9_ILi1EEENS8_IJiiEEEEEESG_SG_NS4_12CausalFusionEJEEENS4_15FmhaFwdEpilogueIS6_fNS8_IJSB_SC_SB_EEEEENS2_23IndividualTileSchedulerEJEEEEEvNT_6ParamsE,@"STO_CUDA_ENTRY STV_DEFAULT"
_ZN7cutlass13device_kernelINS_4fmha6kernel28FmhaKernelTmaWarpSpecializedINS1_10collective30FmhaMainloopTmaWarpSpecializedINS_6half_tEffN4cute5tupleIJNS7_1CILi128EEENS9_ILi64EEENS9_ILi96EEEEEENS8_IJiNS9_ILi1EEENS8_IJiiEEEEEESG_SG_NS4_12CausalFusionEJEEENS4_15FmhaFwdEpilogueIS6_fNS8_IJSB_SC_SB_EEEEENS2_23IndividualTileSchedulerEJEEEEEvNT_6ParamsE:
[----:B------:R-:W1:Y:S01]  /*0000*/  LDC R1, c[0x0][0x28] ;  /* 0x00000a00ff017b82 */ /* 0x000e620000000800 */
[----:B------:R-:W2:Y:S01]  /*0010*/  S2R R0, SR_TID.X ;  /* 0x0000000000007919 */ /* 0x000ea20000002100 */
[----:B------:R-:W-:Y:S01]  /*0020*/  ELECT P1, URZ, PT ;  /* 0x00000000003f782f */ /* 0x000fe20003820000 */
[----:B------:R-:W-:Y:S01]  /*0030*/  BSSY B0, `(.L_x_0) ;  /* 0x0000017000007945 */ /* 0x000fe20003800000 */
[----:B--2---:R-:W-:-:S05]  /*0040*/  SHF.R.U32.HI R2, RZ, 0x5, R0 ;  /* 0x00000005ff027819 */ /* 0x004fca0000011600 */
[----:B------:R-:W2:Y:S02]  /*0050*/  SHFL.IDX PT, R3, R2, RZ, 0x1f ;  /* 0x00001fff02037589 */ /* 0x000ea400000e0000 */
[----:B--2---:R-:W-:Y:S02]  /*0060*/  R2UR UR4, R3 ;  /* 0x00000000030472ca */ /* 0x004fe400000e0000 */
[----:B------:R-:W-:-:S06]  /*0070*/  SHF.R.U32.HI R3, RZ, 0x7, R0 ;  /* 0x00000007ff037819 */ /* 0x000fcc0000011600 */
[----:B------:R-:W2:Y:S05]  /*0080*/  SHFL.IDX PT, R3, R3, RZ, 0x1f ;  /* 0x00001fff03037589 */ /* 0x000eaa00000e0000 */
[----:B------:R-:W-:Y:S02]  /*0090*/  USHF.R.S32.HI UR5, URZ, 0x1f, UR4 ;  /* 0x0000001f3f057899 */ /* 0x000fe40008011404 */
[----:B------:R-:W-:Y:S02]  /*00a0*/  ISETP.NE.OR P0, PT, RZ, UR4, !P1 ;  /* 0x00000004ff007c0c */ /* 0x000fe4000cf05670 */
[----:B------:R-:W-:-:S04]  /*00b0*/  ULEA.HI UR5, UR5, UR4, URZ, 0x2 ;  /* 0x0000000405057291 */ /* 0x000fc8000f8f103f */
[----:B------:R-:W-:-:S04]  /*00c0*/  ULOP3.LUT UR5, UR5, 0xfffffffc, URZ, 0xc0, !UPT ;  /* 0xfffffffc05057892 */ /* 0x000fc8000f8ec03f */
[----:B------:R-:W-:-:S03]  /*00d0*/  UIADD3 UR4, UR4, -UR5, URZ ;  /* 0x8000000504047290 */ /* 0x000fc6000fffe03f */
[----:B-1----:R-:W-:Y:S09]  /*00e0*/  @P0 BRA `(.L_x_1) ;  /* 0x00000000002c0947 */ /* 0x002ff20003800000 */
[----:B------:R-:W-:Y:S02]  /*00f0*/  ULDC.64 UR6, c[0x0][0x198] ;  /* 0x0000660000067ab9 */ /* 0x000fe40000000a00 */
[----:B------:R-:W-:Y:S02]  /*0100*/  UIADD3 UR8, UP0, UR6, 0xf0, URZ ;  /* 0x000000f006087890 */ /* 0x000fe4000ff1e03f */
[----:B------:R-:W-:Y:S02]  /*0110*/  UIADD3 UR10, UP1, UR6, 0x1f0, URZ ;  /* 0x000001f0060a7890 */ /* 0x000fe4000ff3e03f */
[----:B------:R-:W-:Y:S02]  /*0120*/  UIADD3 UR6, UP2, UR6, 0x2f0, URZ ;  /* 0x000002f006067890 */ /* 0x000fe4000ff5e03f */
[----:B------:R-:W-:Y:S02]  /*0130*/  UIADD3.X UR9, URZ, UR7, URZ, UP0, !UPT ;  /* 0x000000073f097290 */ /* 0x000fe400087fe43f */
[----:B------:R-:W-:-:S02]  /*0140*/  UIADD3.X UR11, URZ, UR7, URZ, UP1, !UPT ;  /* 0x000000073f0b7290 */ /* 0x000fc40008ffe43f */
[----:B------:R-:W-:-:S05]  /*0150*/  UIADD3.X UR7, URZ, UR7, URZ, UP2, !UPT ;  /* 0x000000073f077290 */ /* 0x000fca00097fe43f */
[----:B------:R1:W-:Y:S02]  /*0160*/  UTMACCTL.PF [UR8] ;  /* 0x00000000080079b9 */ /* 0x0003e40008040000 */
[----:B------:R1:W-:Y:S02]  /*0170*/  UTMACCTL.PF [UR10] ;  /* 0x000000000a0079b9 */ /* 0x0003e40008040000 */
[----:B------:R1:W-:Y:S02]  /*0180*/  UTMACCTL.PF [UR6] ;  /* 0x00000000060079b9 */ /* 0x0003e40008040000 */
[----:B-1----:R-:W-:Y:S01]  /*0190*/  NOP ;  /* 0x0000000000007918 */ /* 0x002fe20000000000 */
.L_x_1:
[----:B------:R-:W-:Y:S05]  /*01a0*/  BSYNC B0 ;  /* 0x0000000000007941 */ /* 0x000fea0003800000 */
.L_x_0:
[----:B------:R-:W1:Y:S01]  /*01b0*/  SHFL.IDX PT, R4, R2, RZ, 0x1f ;  /* 0x00001fff02047589 */ /* 0x000e6200000e0000 */
[----:B--2---:R-:W-:Y:S01]  /*01c0*/  R2UR UR36, R3 ;  /* 0x00000000032472ca */ /* 0x004fe200000e0000 */
[----:B------:R-:W-:-:S12]  /*01d0*/  UISETP.NE.AND UP0, UPT, UR4, 0x1, UPT ;  /* 0x000000010400788c */ /* 0x000fd8000bf05270 */
[----:B------:R-:W-:Y:S02]  /*01e0*/  UIADD3 UR7, UR36, -0x1, URZ ;  /* 0xffffffff24077890 */ /* 0x000fe4000fffe03f */
[----:B------:R-:W-:Y:S02]  /*01f0*/  UISETP.EQ.AND UP0, UPT, UR36, URZ, !UP0 ;  /* 0x0000003f2400728c */ /* 0x000fe4000c702270 */
[----:B------:R-:W-:Y:S02]  /*0200*/  UISETP.GE.U32.AND UP1, UPT, UR7, 0x4, UPT ;  /* 0x000000040700788c */ /* 0x000fe4000bf26070 */
[----:B------:R-:W-:Y:S01]  /*0210*/  USEL UR5, URZ, 0x1, !UP0 ;  /* 0x000000013f057887 */ /* 0x000fe2000c000000 */
[----:B-1----:R-:W-:-:S03]  /*0220*/  ISETP.NE.AND P0, PT, R4, RZ, PT ;  /* 0x000000ff0400720c */ /* 0x002fc60003f05270 */
[----:B------:R-:W-:-:S10]  /*0230*/  USEL UR5, UR5, 0x2, UP1 ;  /* 0x0000000205057887 */ /* 0x000fd40008800000 */
[----:B------:R-:W-:Y:S05]  /*0240*/  @P0 BRA `(.L_x_2) ;  /* 0x0000000000480947 */ /* 0x000fea0003800000 */
[----:B------:R-:W1:Y:S01]  /*0250*/  S2UR UR8, SR_CgaCtaId ;  /* 0x00000000000879c3 */ /* 0x000e620000008800 */
[----:B------:R-:W-:Y:S01]  /*0260*/  UMOV UR6, 0x400 ;  /* 0x0000040000067882 */ /* 0x000fe20000000000 */
[----:B------:R-:W-:Y:S01]  /*0270*/  UMOV UR9, 0x1 ;  /* 0x0000000100097882 */ /* 0x000fe20000000000 */
[----:B------:R-:W-:Y:S01]  /*0280*/  UMOV UR10, 0x80 ;  /* 0x00000080000a7882 */ /* 0x000fe20000000000 */
[----:B------:R-:W-:Y:S01]  /*0290*/  ELECT P0, URZ, PT ;  /* 0x00000000003f782f */ /* 0x000fe20003800000 */
[----:B------:R-:W-:-:S04]  /*02a0*/  UIADD3 UR10, -UR10, 0x100000, URZ ;  /* 0x001000000a0a7890 */ /* 0x000fc8000fffe13f */
[----:B------:R-:W-:Y:S02]  /*02b0*/  USHF.L.U32 UR11, UR10, 0xb, URZ ;  /* 0x0000000b0a0b7899 */ /* 0x000fe4000800063f */
[----:B------:R-:W-:Y:S02]  /*02c0*/  USHF.L.U32 UR10, UR10, 0x1, URZ ;  /* 0x000000010a0a7899 */ /* 0x000fe4000800063f */
[----:B-1----:R-:W-:Y:S02]  /*02d0*/  ULEA UR6, UR8, UR6, 0x18 ;  /* 0x0000000608067291 */ /* 0x002fe4000f8ec03f */
[----:B------:R-:W-:-:S04]  /*02e0*/  UIADD3 UR8, -UR9, 0x100000, URZ ;  /* 0x0010000009087890 */ /* 0x000fc8000fffe13f */
[----:B------:R-:W-:Y:S02]  /*02f0*/  USHF.L.U32 UR9, UR8, 0xb, URZ ;  /* 0x0000000b08097899 */ /* 0x000fe4000800063f */
[----:B------:R-:W-:Y:S01]  /*0300*/  USHF.L.U32 UR8, UR8, 0x1, URZ ;  /* 0x0000000108087899 */ /* 0x000fe2000800063f */
[----:B------:R-:W1:Y:S11]  /*0310*/  FENCE.VIEW.ASYNC.S ;  /* 0x00000000000073c6 */ /* 0x000e760000000000 */
[----:B-1----:R1:W2:Y:S01]  /*0320*/  SYNCS.EXCH.64 URZ, [UR6+0x15050], UR8 ;  /* 0x01505008063f75b2 */ /* 0x0022a20008000100 */
[----:B------:R1:W3:Y:S01]  /*0330*/  SYNCS.EXCH.64 URZ, [UR6+0x15060], UR10 ;  /* 0x0150600a063f75b2 */ /* 0x0002e20008000100 */
[----:B------:R1:W4:Y:S01]  /*0340*/  SYNCS.EXCH.64 URZ, [UR6+0x15058], UR8 ;  /* 0x01505808063f75b2 */ /* 0x0003220008000100 */
[----:B------:R1:W1:Y:S01]  /*0350*/  SYNCS.EXCH.64 URZ, [UR6+0x15068], UR10 ;  /* 0x0150680a063f75b2 */ /* 0x0002620008000100 */
[----:B------:R-:W-:Y:S01]  /*0360*/  NOP ;  /* 0x0000000000007918 */ /* 0x000fe20000000000 */
.L_x_2:
[----:B------:R-:W5:Y:S01]  /*0370*/  SHFL.IDX PT, R3, R2, RZ, 0x1f ;  /* 0x00001fff02037589 */ /* 0x000f6200000e0000 */
[----:B------:R-:W-:Y:S01]  /*0380*/  NOP ;  /* 0x0000000000007918 */ /* 0x000fe20000000000 */
[----:B-----5:R-:W-:-:S13]  /*0390*/  ISETP.NE.AND P0, PT, R3, RZ, PT ;  /* 0x000000ff0300720c */ /* 0x020fda0003f05270 */
[----:B------:R-:W-:Y:S05]  /*03a0*/  @P0 BRA `(.L_x_3) ;  /* 0x0000000000600947 */ /* 0x000fea0003800000 */
[----:B-1----:R-:W1:Y:S01]  /*03b0*/  S2UR UR8, SR_CgaCtaId ;  /* 0x00000000000879c3 */ /* 0x002e620000008800 */
[----:B------:R-:W-:Y:S01]  /*03c0*/  UMOV UR6, 0x400 ;  /* 0x0000040000067882 */ /* 0x000fe20000000000 */
[----:B------:R-:W-:Y:S01]  /*03d0*/  UMOV UR10, 0x1 ;  /* 0x00000001000a7882 */ /* 0x000fe20000000000 */
[----:B------:R-:W-:Y:S01]  /*03e0*/  UMOV UR9, 0x100 ;  /* 0x0000010000097882 */ /* 0x000fe20000000000 */
[----:B------:R-:W-:-:S04]  /*03f0*/  UIADD3 UR10, -UR10, 0x100000, URZ ;  /* 0x001000000a0a7890 */ /* 0x000fc8000fffe13f */
[----:B------:R-:W-:Y:S02]  /*0400*/  USHF.L.U32 UR11, UR10, 0xb, URZ ;  /* 0x0000000b0a0b7899 */ /* 0x000fe4000800063f */
[----:B------:R-:W-:Y:S01]  /*0410*/  USHF.L.U32 UR10, UR10, 0x1, URZ ;  /* 0x000000010a0a7899 */ /* 0x000fe2000800063f */
[----:B------:R-:W-:Y:S01]  /*0420*/  ELECT P0, URZ, PT ;  /* 0x00000000003f782f */ /* 0x000fe20003800000 */
[----:B-1----:R-:W-:Y:S02]  /*0430*/  ULEA UR6, UR8, UR6, 0x18 ;  /* 0x0000000608067291 */ /* 0x002fe4000f8ec03f */
[----:B------:R-:W-:-:S04]  /*0440*/  UIADD3 UR8, -UR9, 0x100000, URZ ;  /* 0x0010000009087890 */ /* 0x000fc8000fffe13f */
[----:B------:R-:W-:Y:S02]  /*0450*/  USHF.L.U32 UR9, UR8, 0xb, URZ ;  /* 0x0000000b08097899 */ /* 0x000fe4000800063f */
[----:B------:R-:W-:Y:S01]  /*0460*/  USHF.L.U32 UR8, UR8, 0x1, URZ ;  /* 0x0000000108087899 */ /* 0x000fe2000800063f */
[----:B------:R-:W1:Y:S03]  /*0470*/  FENCE.VIEW.ASYNC.S ;  /* 0x00000000000073c6 */ /* 0x000e660000000000 */
[----:B-1----:R1:W1:Y:S08]  /*0480*/  SYNCS.EXCH.64 URZ, [UR6+0x15000], UR10 ;  /* 0x0150000a063f75b2 */ /* 0x0022700008000100 */
[----:B------:R1:W1:Y:S01]  /*0490*/  SYNCS.EXCH.64 URZ, [UR6+0x15028], UR8 ;  /* 0x01502808063f75b2 */ /* 0x0002620008000100 */
        /* <DEDUP_REMOVED lines=8> */
[----:B------:R-:W-:Y:S01]  /*0520*/  NOP ;  /* 0x0000000000007918 */ /* 0x000fe20000000000 */
.L_x_3:
        /* <DEDUP_REMOVED lines=21> */
[----:B------:R-:W-:Y:S01]  /*0680*/  NOP ;  /* 0x0000000000007918 */ /* 0x000fe20000000000 */
.L_x_4:
[----:B------:R-:W5:Y:S01]  /*0690*/  SHFL.IDX PT, R3, R2, RZ, 0x1f ;  /* 0x00001fff02037589 */ /* 0x000f6200000e0000 */
[----:B------:R-:W-:Y:S01]  /*06a0*/  ELECT P0, URZ, PT ;  /* 0x00000000003f782f */ /* 0x000fe20003800000 */
[----:B------:R-:W-:Y:S01]  /*06b0*/  NOP ;  /* 0x0000000000007918 */ /* 0x000fe20000000000 */
[----:B-1----:R-:W-:Y:S02]  /*06c0*/  UMOV UR8, 0x80 ;  /* 0x0000008000087882 */ /* 0x002fe40000000000 */
[C---:B-----5:R-:W-:Y:S02]  /*06d0*/  ISETP.NE.OR P0, PT, R3.reuse, RZ, !P0 ;  /* 0x000000ff0300720c */ /* 0x060fe40004705670 */
[----:B------:R-:W-:-:S11]  /*06e0*/  ISETP.NE.AND P2, PT, R3, RZ, PT ;  /* 0x000000ff0300720c */ /* 0x000fd60003f45270 */
[----:B------:R-:W-:Y:S01]  /*06f0*/  VOTEU.ALL UP0, P0 ;  /* 0x00000000003f7886 */ /* 0x000fe20000000000 */
[----:B------:R-:W-:Y:S01]  /*0700*/  VOTEU.ALL UP2, P0 ;  /* 0x00000000003f7886 */ /* 0x000fe20000040000 */
[----:B------:R-:W-:Y:S01]  /*0710*/  VOTEU.ALL UP3, P0 ;  /* 0x00000000003f7886 */ /* 0x000fe20000060000 */
[----:B------:R-:W-:Y:S02]  /*0720*/  VOTEU.ALL UP4, P0 ;  /* 0x00000000003f7886 */ /* 0x000fe40000080000 */
[----:B------:R-:W1:Y:S01]  /*0730*/  @!UP0 S2UR UR10, SR_CgaCtaId ;  /* 0x00000000000a89c3 */ /* 0x000e620000008800 */
[----:B------:R-:W-:Y:S01]  /*0740*/  @!UP0 UMOV UR6, 0x400 ;  /* 0x0000040000068882 */ /* 0x000fe20000000000 */
[----:B------:R-:W-:-:S04]  /*0750*/  @!UP0 UIADD3 UR8, -UR8, 0x100000, URZ ;  /* 0x0010000008088890 */ /* 0x000fc8000fffe13f */
[----:B------:R-:W-:Y:S02]  /*0760*/  @!UP0 USHF.L.U32 UR9, UR8, 0xb, URZ ;  /* 0x0000000b08098899 */ /* 0x000fe4000800063f */
[----:B------:R-:W-:Y:S02]  /*0770*/  @!UP0 USHF.L.U32 UR8, UR8, 0x1, URZ ;  /* 0x0000000108088899 */ /* 0x000fe4000800063f */
[----:B-1----:R-:W-:Y:S01]  /*0780*/  @!UP0 ULEA UR6, UR10, UR6, 0x18 ;  /* 0x000000060a068291 */ /* 0x002fe2000f8ec03f */
[----:B------:R-:W-:Y:S01]  /*0790*/  VOTEU.ALL UP0, P0 ;  /* 0x00000000003f7886 */ /* 0x000fe20000000000 */
[----:B------:R-:W1:Y:S10]  /*07a0*/  FENCE.VIEW.ASYNC.S ;  /* 0x00000000000073c6 */ /* 0x000e740000000000 */
[----:B-1----:R1:W1:Y:S01]  /*07b0*/  @!UP0 SYNCS.EXCH.64 URZ, [UR6+0x15090], UR8 ;  /* 0x01509008063f85b2 */ /* 0x0022620008000100 */
[----:B------:R1:W1:Y:S01]  /*07c0*/  @!UP2 SYNCS.EXCH.64 URZ, [UR6+0x15098], UR8 ;  /* 0x01509808063fa5b2 */ /* 0x0002620008000100 */
[----:B------:R1:W1:Y:S01]  /*07d0*/  @!UP3 SYNCS.EXCH.64 URZ, [UR6+0x150a0], UR8 ;  /* 0x0150a008063fb5b2 */ /* 0x0002620008000100 */
[----:B------:R1:W1:Y:S01]  /*07e0*/  @!UP4 SYNCS.EXCH.64 URZ, [UR6+0x150a8], UR8 ;  /* 0x0150a808063fc5b2 */ /* 0x0002620008000100 */
[----:B------:R-:W-:Y:S01]  /*07f0*/  NOP ;  /* 0x0000000000007918 */ /* 0x000fe20000000000 */
[----:B------:R-:W-:Y:S05]  /*0800*/  @P2 BRA `(.L_x_5) ;  /* 0x0000000000502947 */ /* 0x000fea0003800000 */
[----:B-1----:R-:W1:Y:S01]  /*0810*/  S2UR UR8, SR_CgaCtaId ;  /* 0x00000000000879c3 */ /* 0x002e620000008800 */
        /* <DEDUP_REMOVED lines=12> */
[----:B-1----:R1:W1:Y:S01]  /*08e0*/  SYNCS.EXCH.64 URZ, [UR6+0x150c0], UR8 ;  /* 0x0150c008063f75b2 */ /* 0x0022620008000100 */
[----:B------:R1:W1:Y:S01]  /*08f0*/  SYNCS.EXCH.64 URZ, [UR6+0x150d8], UR10 ;  /* 0x0150d80a063f75b2 */ /* 0x0002620008000100 */
[----:B------:R1:W1:Y:S01]  /*0900*/  SYNCS.EXCH.64 URZ, [UR6+0x150c8], UR8 ;  /* 0x0150c808063f75b2 */ /* 0x0002620008000100 */
[----:B------:R1:W1:Y:S01]  /*0910*/  SYNCS.EXCH.64 URZ, [UR6+0x150e0], UR10 ;  /* 0x0150e00a063f75b2 */ /* 0x0002620008000100 */
[----:B------:R1:W1:Y:S01]  /*0920*/  SYNCS.EXCH.64 URZ, [UR6+0x150d0], UR8 ;  /* 0x0150d008063f75b2 */ /* 0x0002620008000100 */
[----:B------:R1:W1:Y:S01]  /*0930*/  SYNCS.EXCH.64 URZ, [UR6+0x150e8], UR10 ;  /* 0x0150e80a063f75b2 */ /* 0x0002620008000100 */
[----:B------:R-:W-:Y:S01]  /*0940*/  NOP ;  /* 0x0000000000007918 */ /* 0x000fe20000000000 */
.L_x_5:
[----:B------:R-:W-:Y:S01]  /*0950*/  ISETP.NE.AND P0, PT, RZ, UR36, PT ;  /* 0x00000024ff007c0c */ /* 0x000fe2000bf05270 */
[----:B------:R-:W-:Y:S01]  /*0960*/  NOP ;  /* 0x0000000000007918 */ /* 0x000fe20000000000 */
[----:B------:R-:W-:Y:S01]  /*0970*/  MOV R2, UR4 ;  /* 0x0000000400027c02 */ /* 0x000fe20008000f00 */
[----:B-1234-:R-:W-:Y:S03]  /*0980*/  BAR.SYNC.DEFER_BLOCKING 0x0 ;  /* 0x0000000000007b1d */ /* 0x01efe60000010000 */
[----:B------:R-:W-:-:S07]  /*0990*/  ISETP.EQ.AND P2, PT, R2, 0x1, P1 ;  /* 0x000000010200780c */ /* 0x000fce0000f42270 */
[----:B------:R-:W-:Y:S06]  /*09a0*/  @!P0 BRA `(.L_x_6) ;  /* 0x00000070009c8947 */ /* 0x000fec0003800000 */
[----:B------:R-:W-:-:S06]  /*09b0*/  UISETP.GT.U32.AND UP0, UPT, UR7, 0x3, UPT ;  /* 0x000000030700788c */ /* 0x000fcc000bf04070 */
[----:B------:R-:W-:-:S13]  /*09c0*/  PLOP3.LUT P0, PT, PT, PT, UP0, 0x80, 0x0 ;  /* 0x000000000000781c */ /* 0x000fda0003f0f008 */
[----:B------:R-:W-:Y:S05]  /*09d0*/  @P0 EXIT ;  /* 0x000000000000094d */ /* 0x000fea0003800000 */
.L_x_7:
[----:B------:R-:W-:-:S08]  /*09e0*/  NOP ;  /* 0x0000000000007918 */ /* 0x000fd00000000000 */
[----:B------:R-:W1:Y:S02]  /*09f0*/  USETMAXREG.TRY_ALLOC.CTAPOOL UP0, 0xf0 ;  /* 0x000000f0000079c8 */ /* 0x000e640008000600 */
[----:B-1----:R-:W-:-:S13]  /*0a00*/  PLOP3.LUT P0, PT, PT, PT, UP0, 0x80, 0x0 ;  /* 0x000000000000781c */ /* 0x002fda0003f0f008 */
[----:B------:R-:W-:Y:S05]  /*0a10*/  @!P0 BRA `(.L_x_7) ;  /* 0xfffffffc00f08947 */ /* 0x000fea000383ffff */
[----:B------:R-:W-:Y:S01]  /*0a20*/  UISETP.NE.AND UP0, UPT, UR36, 0x1, UPT ;  /* 0x000000012400788c */ /* 0x000fe2000bf05270 */
[----:B------:R-:W1:Y:S01]  /*0a30*/  S2UR UR8, SR_CTAID.X ;  /* 0x00000000000879c3 */ /* 0x000e620000002500 */
[----:B------:R-:W-:Y:S01]  /*0a40*/  UMOV UR4, URZ ;  /* 0x0000003f00047c82 */ /* 0x000fe20008000000 */
[----:B------:R-:W-:-:S03]  /*0a50*/  UMOV UR6, URZ ;  /* 0x0000003f00067c82 */ /* 0x000fc60008000000 */
[----:B------:R-:W-:-:S13]  /*0a60*/  PLOP3.LUT P0, PT, PT, PT, UP0, 0x80, 0x0 ;  /* 0x000000000000781c */ /* 0x000fda0003f0f008 */
[----:B------:R-:W-:Y:S05]  /*0a70*/  @!P0 BRA `(.L_x_8) ;  /* 0x00000000003c8947 */ /* 0x000fea0003800000 */
[----:B------:R-:W-:Y:S01]  /*0a80*/  UISETP.NE.AND UP0, UPT, UR36, 0x2, UPT ;  /* 0x000000022400788c */ /* 0x000fe2000bf05270 */
[----:B------:R-:W-:-:S05]  /*0a90*/  UMOV UR6, 0x1 ;  /* 0x0000000100067882 */ /* 0x000fca0000000000 */
[----:B------:R-:W-:-:S13]  /*0aa0*/  PLOP3.LUT P1, PT, PT, PT, UP0, 0x80, 0x0 ;  /* 0x000000000000781c */ /* 0x000fda0003f2f008 */
[----:B------:R-:W-:Y:S05]  /*0ab0*/  @!P1 BRA `(.L_x_8) ;  /* 0x00000000002c9947 */ /* 0x000fea0003800000 */
[----:B------:R-:W-:-:S06]  /*0ac0*/  UISETP.NE.AND UP0, UPT, UR36, 0x3, UPT ;  /* 0x000000032400788c */ /* 0x000fcc000bf05270 */
[----:B------:R-:W-:-:S13]  /*0ad0*/  PLOP3.LUT P1, PT, PT, PT, UP0, 0x80, 0x0 ;  /* 0x000000000000781c */ /* 0x000fda0003f2f008 */
[----:B------:R-:W-:Y:S05]  /*0ae0*/  @!P1 BRA `(.L_x_9) ;  /* 0x0000000000189947 */ /* 0x000fea0003800000 */
[----:B------:R-:W-:-:S11]  /*0af0*/  UISETP.NE.AND UP0, UPT, UR36, 0x4, UPT ;  /* 0x000000042400788c */ /* 0x000fd6000bf05270 */
[----:B------:R-:W-:Y:S01]  /*0b00*/  @!UP0 UMOV UR4, 0x1 ;  /* 0x0000000100048882 */ /* 0x000fe20000000000 */
[----:B------:R-:W-:Y:S01]  /*0b10*/  @!UP0 UMOV UR6, 0x1 ;  /* 0x0000000100068882 */ /* 0x000fe20000000000 */
[----:B------:R-:W-:Y:S01]  /*0b20*/  @UP0 UMOV UR4, URZ ;  /* 0x0000003f00040c82 */ /* 0x000fe20008000000 */
[----:B------:R-:W-:Y:S01]  /*0b30*/  @UP0 UMOV UR6, URZ ;  /* 0x0000003f00060c82 */ /* 0x000fe20008000000 */
[----:B------:R-:W-:Y:S05]  /*0b40*/  BRA `(.L_x_8) ;  /* 0x0000000000087947 */ /* 0x000fea0003800000 */
.L_x_9:
[----:B------:R-:W-:Y:S01]  /*0b50*/  UMOV UR4, 0x1 ;  /* 0x0000000100047882 */ /* 0x000fe20000000000 */
[----:B------:R-:W-:-:S05]  /*0b60*/  UMOV UR6, URZ ;  /* 0x0000003f00067c82 */ /* 0x000fca0008000000 */
.L_x_8:
[----:B------:R-:W-:Y:S05]  /*0b70*/  @!P0 BRA `(.L_x_10) ;  /* 0x0000000000408947 */ /* 0x000fea0003800000 */
[----:B------:R-:W-:-:S06]  /*0b80*/  UISETP.NE.AND UP0, UPT, UR36, 0x2, UPT ;  /* 0x000000022400788c */ /* 0x000fcc000bf05270 */
[----:B------:R-:W-:-:S13]  /*0b90*/  PLOP3.LUT P0, PT, PT, PT, UP0, 0x80, 0x0 ;  /* 0x000000000000781c */ /* 0x000fda0003f0f008 */
[----:B------:R-:W-:Y:S05]  /*0ba0*/  @!P0 BRA `(.L_x_11) ;  /* 0x00000000002c8947 */ /* 0x000fea0003800000 */
[----:B------:R-:W-:-:S06]  /*0bb0*/  UISETP.NE.AND UP0, UPT, UR36, 0x3, UPT ;  /* 0x000000032400788c */ /* 0x000fcc000bf05270 */
[----:B------:R-:W-:-:S13]  /*0bc0*/  PLOP3.LUT P0, PT, PT, PT, UP0, 0x80, 0x0 ;  /* 0x000000000000781c */ /* 0x000fda0003f0f008 */
[----:B------:R-:W-:Y:S05]  /*0bd0*/  @!P0 BRA `(.L_x_12) ;  /* 0x0000000000188947 */ /* 0x000fea0003800000 */
[----:B------:R-:W-:Y:S01]  /*0be0*/  UISETP.NE.AND UP0, UPT, UR36, 0x4, UPT ;  /* 0x000000042400788c */ /* 0x000fe2000bf05270 */
[----:B-1----:R-:W-:-:S05]  /*0bf0*/  UMOV UR37, UR8 ;  /* 0x0000000800257c82 */ /* 0x002fca0008000000 */
[----:B------:R-:W-:-:S13]  /*0c00*/  PLOP3.LUT P0, PT, PT, PT, UP0, 0x80, 0x0 ;  /* 0x000000000000781c */ /* 0x000fda0003f0f008 */
[----:B------:R-:W-:Y:S05]  /*0c10*/  @P0 BRA `(.L_x_13) ;  /* 0x00000000001c0947 */ /* 0x000fea0003800000 */
[----:B------:R-:W-:Y:S01]  /*0c20*/  ULEA UR37, UR8, 0x3, 0x1 ;  /* 0x0000000308257891 */ /* 0x000fe2000f8e083f */
[----:B------:R-:W-:Y:S11]  /*0c30*/  BRA `(.L_x_13) ;  /* 0x0000000000147947 */ /* 0x000ff60003800000 */
.L_x_12:
[----:B-1----:R-:W-:Y:S01]  /*0c40*/  ULEA UR37, UR8, 0x2, 0x1 ;  /* 0x0000000208257891 */ /* 0x002fe2000f8e083f */
[----:B------:R-:W-:Y:S11]  /*0c50*/  BRA `(.L_x_13) ;  /* 0x00000000000c7947 */ /* 0x000ff60003800000 */
.L_x_11:
[----:B-1----:R-:W-:Y:S01]  /*0c60*/  ULEA UR37, UR8, 0x1, 0x1 ;  /* 0x0000000108257891 */ /* 0x002fe2000f8e083f */
[----:B------:R-:W-:Y:S11]  /*0c70*/  BRA `(.L_x_13) ;  /* 0x0000000000047947 */ /* 0x000ff60003800000 */
.L_x_10:
[----:B-1----:R-:W-:-:S12]  /*0c80*/  USHF.L.U32 UR37, UR8, 0x1, URZ ;  /* 0x0000000108257899 */ /* 0x002fd8000800063f */
.L_x_13:
[----:B------:R-:W1:Y:S01]  /*0c90*/  LDC R2, c[0x0][0x28c] ;  /* 0x0000a300ff027b82 */ /* 0x000e620000000800 */
[----:B------:R-:W-:Y:S02]  /*0ca0*/  ULOP3.LUT UR9, UR5, 0x1, URZ, 0xfc, !UPT ;  /* 0x0000000105097892 */ /* 0x000fe4000f8efc3f */
[----:B------:R-:W-:Y:S02]  /*0cb0*/  ULEA UR8, UR8, 0xbf, 0x7 ;  /* 0x000000bf08087891 */ /* 0x000fe4000f8e383f */
[----:B------:R-:W-:Y:S02]  /*0cc0*/  UISETP.NE.AND UP0, UPT, UR9, 0x3, UPT ;  /* 0x000000030900788c */ /* 0x000fe4000bf05270 */
[----:B------:R-:W-:-:S04]  /*0cd0*/  USHF.R.U32.HI UR8, URZ, 0x6, UR8 ;  /* 0x000000063f087899 */ /* 0x000fc80008011608 */
[----:B------:R-:W-:Y:S01]  /*0ce0*/  PLOP3.LUT P0, PT, PT, PT, UP0, 0x80, 0x0 ;  /* 0x000000000000781c */ /* 0x000fe20003f0f008 */
[----:B-1----:R-:W-:-:S05]  /*0cf0*/  VIADD R2, R2, 0x3f ;  /* 0x0000003f02027836 */ /* 0x002fca0000000000 */
[----:B------:R-:W-:-:S04]  /*0d00*/  SHF.R.S32.HI R3, RZ, 0x1f, R2 ;  /* 0x0000001fff037819 */ /* 0x000fc80000011402 */
[----:B------:R-:W-:-:S04]  /*0d10*/  LEA.HI R3, R3, R2, RZ, 0x6 ;  /* 0x0000000203037211 */ /* 0x000fc800078f30ff */
[----:B------:R-:W-:-:S04]  /*0d20*/  SHF.R.S32.HI R3, RZ, 0x6, R3 ;  /* 0x00000006ff037819 */ /* 0x000fc80000011403 */
[----:B------:R-:W-:Y:S01]  /*0d30*/  VIMNMX R3, R3, UR8, PT ;  /* 0x0000000803037c48 */ /* 0x000fe2000bfe0100 */
[----:B------:R-:W-:Y:S06]  /*0d40*/  @!P0 BRA `(.L_x_14) ;  /* 0x0000000000048947 */ /* 0x000fec0003800000 */
[----:B------:R-:W-:Y:S01]  /*0d50*/  BPT.TRAP 0x1 ;  /* 0x000000040000795c */ /* 0x000fe20000300000 */
.L_x_14:
[----:B------:R-:W1:Y:S01]  /*0d60*/  S2UR UR8, SR_CgaCtaId ;  /* 0x00000000000879c3 */ /* 0x000e620000008800 */
[----:B------:R-:W-:Y:S01]  /*0d70*/  UMOV UR38, 0x400 ;  /* 0x0000040000267882 */ /* 0x000fe20000000000 */
[----:B------:R-:W-:Y:S01]  /*0d80*/  MOV R6, UR4 ;  /* 0x0000000400067c02 */ /* 0x000fe20008000f00 */
[----:B------:R-:W-:Y:S01]  /*0d90*/  IMAD.U32 R9, RZ, RZ, UR37 ;  /* 0x00000025ff097e24 */ /* 0x000fe2000f8e00ff */
[----:B------:R-:W-:Y:S02]  /*0da0*/  SHF.R.S32.HI R5, RZ, 0x1f, R0 ;  /* 0x0000001fff057819 */ /* 0x000fe40000011400 */
[----:B------:R-:W-:Y:S02]  /*0db0*/  SHF.L.U32 R6, R6, 0x1f, RZ ;  /* 0x0000001f06067819 */ /* 0x000fe400000006ff */
[----:B------:R-:W-:-:S04]  /*0dc0*/  LEA.HI R5, R5, R0, RZ, 0x7 ;  /* 0x0000000005057211 */ /* 0x000fc800078f38ff */
[----:B------:R-:W-:-:S05]  /*0dd0*/  LOP3.LUT R5, R5, 0xffffff80, RZ, 0xc0, !PT ;  /* 0xffffff8005057812 */ /* 0x000fca00078ec0ff */
[----:B------:R-:W-:-:S05]  /*0de0*/  IMAD.IADD R5, R0, 0x1, -R5 ;  /* 0x0000000100057824 */ /* 0x000fca00078e0a05 */
[----:B------:R-:W-:Y:S01]  /*0df0*/  SHF.R.S32.HI R0, RZ, 0x1f, R5 ;  /* 0x0000001fff007819 */ /* 0x000fe20000011405 */
[----:B-1----:R-:W-:-:S03]  /*0e00*/  ULEA UR38, UR8, UR38, 0x18 ;  /* 0x0000002608267291 */ /* 0x002fc6000f8ec03f */
[CC--:B------:R-:W-:Y:S01]  /*0e10*/  LEA.HI R2, R0.reuse, R5.reuse, RZ, 0x2 ;  /* 0x0000000500027211 */ /* 0x0c0fe200078f10ff */
[----:B------:R-:W-:Y:S01]  /*0e20*/  ULEA UR8, UR6, UR38, 0x3 ;  /* 0x0000002606087291 */ /* 0x000fe2000f8e183f */
[----:B------:R-:W-:Y:S02]  /*0e30*/  LEA.HI R0, R0, R5, RZ, 0x5 ;  /* 0x0000000500007211 */ /* 0x000fe400078f28ff */
[--C-:B------:R-:W-:Y:S02]  /*0e40*/  SHF.R.S32.HI R4, RZ, 0x2, R2.reuse ;  /* 0x00000002ff047819 */ /* 0x100fe40000011402 */
[----:B------:R-:W-:Y:S02]  /*0e50*/  SHF.R.S32.HI R7, RZ, 0x1f, R2 ;  /* 0x0000001fff077819 */ /* 0x000fe40000011402 */
[----:B------:R-:W-:Y:S02]  /*0e60*/  LOP3.LUT R2, R2, 0x7ffffffc, RZ, 0xc0, !PT ;  /* 0x7ffffffc02027812 */ /* 0x000fe400078ec0ff */
[----:B------:R-:W1:Y:S01]  /*0e70*/  SYNCS.PHASECHK.TRANS64.TRYWAIT P1, [UR8+0x15050], R6 ;  /* 0x01505006ff0075a7 */ /* 0x000e620008020148 */
[----:B------:R-:W-:-:S02]  /*0e80*/  LEA.HI R7, R7, R4, RZ, 0x3 ;  /* 0x0000000407077211 */ /* 0x000fc400078f18ff */
[----:B------:R-:W-:Y:S01]  /*0e90*/  SHF.R.S32.HI R0, RZ, 0x5, R0 ;  /* 0x00000005ff007819 */ /* 0x000fe20000011400 */
[----:B------:R-:W-:Y:S01]  /*0ea0*/  IMAD.IADD R5, R5, 0x1, -R2 ;  /* 0x0000000105057824 */ /* 0x000fe200078e0a02 */
[----:B------:R-:W-:-:S04]  /*0eb0*/  LOP3.LUT R7, R7, 0xfffffff8, RZ, 0xc0, !PT ;  /* 0xfffffff807077812 */ /* 0x000fc800078ec0ff */
[----:B------:R-:W-:-:S04]  /*0ec0*/  IADD3 R7, R4, -R7, RZ ;  /* 0x8000000704077210 */ /* 0x000fc80007ffe0ff */
[----:B------:R-:W-:Y:S01]  /*0ed0*/  LEA R0, R0, R7, 0x4 ;  /* 0x0000000700007211 */ /* 0x000fe200078e20ff */
[----:B-1----:R-:W-:Y:S06]  /*0ee0*/  @!P1 BRA `(.L_x_15) ;  /* 0x0000008000b49947 */ /* 0x002fec0003800000 */
.L_x_103:
[----:B------:R-:W-:Y:S01]  /*0ef0*/  SHF.L.U32 R5, R5, 0x1, RZ ;  /* 0x0000000105057819 */ /* 0x000fe200000006ff */
[----:B------:R-:W-:Y:S01]  /*0f00*/  IMAD R0, R9, 0x40, R0 ;  /* 0x0000004009007824 */ /* 0x000fe200078e0200 */
[----:B------:R-:W-:Y:S06]  /*0f10*/  @!P0 BRA `(.L_x_16) ;  /* 0x0000000000048947 */ /* 0x000fec0003800000 */
[----:B------:R-:W-:Y:S01]  /*0f20*/  BPT.TRAP 0x1 ;  /* 0x000000040000795c */ /* 0x000fe20000300000 */
.L_x_16:
[----:B------:R-:W-:Y:S01]  /*0f30*/  SHF.L.U32 R9, RZ, 0x1f, RZ ;  /* 0x0000001fff097819 */ /* 0x000fe200000006ff */
[----:B------:R-:W-:Y:S01]  /*0f40*/  UIADD3 UR11, UR38, 0x15090, URZ ;  /* 0x00015090260b7890 */ /* 0x000fe2000fffe03f */
[----:B------:R-:W-:Y:S02]  /*0f50*/  ISETP.NE.AND P2, PT, RZ, UR7, PT ;  /* 0x00000007ff007c0c */ /* 0x000fe4000bf45270 */
[----:B------:R-:W2:Y:S02]  /*0f60*/  SYNCS.PHASECHK.TRANS64.TRYWAIT P1, [UR38+0x15000], R9 ;  /* 0x01500009ff0075a7 */ /* 0x000ea40008020166 */
[----:B--2---:R-:W-:Y:S09]  /*0f70*/  @!P1 BRA `(.L_x_17) ;  /* 0x0000008000a89947 */ /* 0x004ff20003800000 */
.L_x_104:
[----:B------:R-:W-:Y:S01]  /*0f80*/  ULEA UR32, UR36, UR11, 0x3 ;  /* 0x0000000b24207291 */ /* 0x000fe2000f8e183f */
[----:B--2---:R-:W-:-:S04]  /*0f90*/  SEL R2, RZ, 0x1, P2 ;  /* 0x00000001ff027807 */ /* 0x004fc80001000000 */
[----:B------:R-:W-:-:S04]  /*0fa0*/  SHF.L.U32 R2, R2, 0x1f, RZ ;  /* 0x0000001f02027819 */ /* 0x000fc800000006ff */
[----:B------:R-:W2:Y:S02]  /*0fb0*/  SYNCS.PHASECHK.TRANS64.TRYWAIT P1, [UR32+-0x8], R2 ;  /* 0xfffff802ff0075a7 */ /* 0x000ea40008020160 */
[----:B--2---:R-:W-:Y:S05]  /*0fc0*/  @!P1 BRA `(.L_x_18) ;  /* 0x0000008000ac9947 */ /* 0x004fea0003800000 */
.L_x_105:
[----:B------:R-:W-:Y:S01]  /*0fd0*/  USHF.R.U32.HI UR4, URZ, 0x4, UR38 ;  /* 0x000000043f047899 */ /* 0x000fe20008011626 */
[----:B------:R-:W-:Y:S01]  /*0fe0*/  WARPGROUP.ARRIVE ;  /* 0x00000000000079c5 */ /* 0x000fe20000000000 */
[----:B------:R-:W-:Y:S01]  /*0ff0*/  UIADD3 UR8, UR38, 0x6000, URZ ;  /* 0x0000600026087890 */ /* 0x000fe2000fffe03f */
[C---:B------:R-:W-:Y:S01]  /*1000*/  VIADD R11, R5.reuse, 0x9 ;  /* 0x00000009050b7836 */ /* 0x040fe20000000000 */
[----:B------:R-:W-:Y:S01]  /*1010*/  ULOP3.LUT UR4, UR4, 0x3fff, URZ, 0xc0, !UPT ;  /* 0x00003fff04047892 */ /* 0x000fe2000f8ec03f */
[C---:B------:R-:W-:Y:S01]  /*1020*/  ISETP.GT.AND P2, PT, R0.reuse, R5, PT ;  /* 0x000000050000720c */ /* 0x040fe20003f44270 */
[----:B------:R-:W-:Y:S01]  /*1030*/  USHF.R.U32.HI UR8, URZ, 0x4, UR8 ;  /* 0x000000043f087899 */ /* 0x000fe20008011608 */
[C---:B-1----:R-:W-:Y:S01]  /*1040*/  IADD3 R7, R5.reuse, 0x8, RZ ;  /* 0x0000000805077810 */ /* 0x042fe20007ffe0ff */
[----:B------:R-:W-:Y:S01]  /*1050*/  ULOP3.LUT UR4, UR4, 0x10000, URZ, 0xfc, !UPT ;  /* 0x0001000004047892 */ /* 0x000fe2000f8efc3f */
[C---:B------:R-:W-:Y:S01]  /*1060*/  ISETP.GE.AND P3, PT, R0.reuse, R11, PT ;  /* 0x0000000b0000720c */ /* 0x040fe20003f66270 */
[----:B------:R-:W-:Y:S01]  /*1070*/  ULOP3.LUT UR10, UR8, 0x3fff, URZ, 0xc0, !UPT ;  /* 0x00003fff080a7892 */ /* 0x000fe2000f8ec03f */
[C---:B------:R-:W-:Y:S01]  /*1080*/  VIADD R11, R5.reuse, 0x19 ;  /* 0x00000019050b7836 */ /* 0x040fe20000000000 */
[----:B------:R-:W-:Y:S01]  /*1090*/  UIMAD UR8, UR6, 0x300, UR4 ;  /* 0x00000300060878a4 */ /* 0x000fe2000f8e0204 */
[C---:B------:R-:W-:Y:S01]  /*10a0*/  ISETP.GE.AND P4, PT, R0.reuse, R5, PT ;  /* 0x000000050000720c */ /* 0x040fe20003f86270 */
[----:B------:R-:W-:Y:S01]  /*10b0*/  ULOP3.LUT UR4, UR10, 0x10000, URZ, 0xfc, !UPT ;  /* 0x000100000a047892 */ /* 0x000fe2000f8efc3f */
[C---:B------:R-:W-:Y:S01]  /*10c0*/  ISETP.GE.AND P6, PT, R0.reuse, R7, PT ;  /* 0x000000070000720c */ /* 0x040fe20003fc6270 */
[----:B------:R-:W-:Y:S01]  /*10d0*/  UMOV UR9, 0x80000020 ;  /* 0x8000002000097882 */ /* 0x000fe20000000000 */
[----:B------:R-:W-:Y:S01]  /*10e0*/  UMOV UR15, 0x80000020 ;  /* 0x80000020000f7882 */ /* 0x000fe20000000000 */
[----:B------:R-:W-:Y:S01]  /*10f0*/  UMOV UR13, UR9 ;  /* 0x00000009000d7c82 */ /* 0x000fe20008000000 */
[----:B------:R-:W-:Y:S01]  /*1100*/  UMOV UR12, UR8 ;  /* 0x00000008000c7c82 */ /* 0x000fe20008000000 */
[----:B------:R-:W-:Y:S01]  /*1110*/  UIADD3 UR16, UR8, 0x100, URZ ;  /* 0x0000010008107890 */ /* 0x000fe2000fffe03f */
[C---:B------:R-:W-:Y:S01]  /*1120*/  IADD3 R7, R5.reuse, 0x18, RZ ;  /* 0x0000001805077810 */ /* 0x040fe20007ffe0ff */
[----:B------:R-:W-:Y:S01]  /*1130*/  UMOV UR14, UR4 ;  /* 0x00000004000e7c82 */ /* 0x000fe20008000000 */
[----:B------:R-:W-:Y:S01]  /*1140*/  UIADD3 UR18, UR4, 0x100, URZ ;  /* 0x0000010004127890 */ /* 0x000fe2000fffe03f */
[----:B------:R-:W-:Y:S01]  /*1150*/  HGMMA.64x64x16.F32 R24, gdesc[UR12], RZ, !UPT, gsb0 ;  /* 0x00e000000c1879f0 */ /* 0x000fe2000c0008ff */
[----:B------:R-:W-:Y:S01]  /*1160*/  UIADD3 UR12, UR8, 0x2, URZ ;  /* 0x00000002080c7890 */ /* 0x000fe2000fffe03f */
[C---:B------:R-:W-:Y:S01]  /*1170*/  IADD3 R13, R5.reuse, 0x10, RZ ;  /* 0x00000010050d7810 */ /* 0x040fe20007ffe0ff */
[----:B------:R-:W-:Y:S01]  /*1180*/  UIADD3 UR14, UR4, 0x2, URZ ;  /* 0x00000002040e7890 */ /* 0x000fe2000fffe03f */
[----:B------:R-:W-:Y:S01]  /*1190*/  VIADD R15, R5, 0x11 ;  /* 0x00000011050f7836 */ /* 0x000fe20000000000 */
[----:B------:R-:W-:Y:S01]  /*11a0*/  UMOV UR13, 0x80000020 ;  /* 0x80000020000d7882 */ /* 0x000fe20000000000 */
[----:B------:R-:W-:Y:S01]  /*11b0*/  UMOV UR15, 0x80000020 ;  /* 0x80000020000f7882 */ /* 0x000fe20000000000 */
[----:B------:R-:W-:Y:S01]  /*11c0*/  UMOV UR17, 0x80000020 ;  /* 0x8000002000117882 */ /* 0x000fe20000000000 */
[----:B------:R-:W-:Y:S01]  /*11d0*/  UMOV UR19, 0x80000020 ;  /* 0x8000002000137882 */ /* 0x000fe20000000000 */
[----:B------:R-:W-:Y:S01]  /*11e0*/  UIADD3 UR20, UR8, 0x102, URZ ;  /* 0x0000010208147890 */ /* 0x000fe2000fffe03f */
[C---:B------:R-:W-:Y:S01]  /*11f0*/  ISETP.GE.AND P1, PT, R0.reuse, R13, PT ;  /* 0x0000000d0000720c */ /* 0x040fe20003f26270 */
[----:B------:R-:W-:Y:S01]  /*1200*/  UIADD3 UR22, UR4, 0x102, URZ ;  /* 0x0000010204167890 */ /* 0x000fe2000fffe03f */
[----:B------:R-:W-:Y:S01]  /*1210*/  ISETP.GE.AND P5, PT, R0, R15, PT ;  /* 0x0000000f0000720c */ /* 0x000fe20003fa6270 */
[----:B------:R-:W-:Y:S01]  /*1220*/  UMOV UR21, 0x80000020 ;  /* 0x8000002000157882 */ /* 0x000fe20000000000 */
[----:B------:R-:W-:Y:S01]  /*1230*/  UMOV UR23, 0x80000020 ;  /* 0x8000002000177882 */ /* 0x000fe20000000000 */
[----:B------:R-:W-:Y:S01]  /*1240*/  UIADD3 UR24, UR8, 0x200, URZ ;  /* 0x0000020008187890 */ /* 0x000fe2000fffe03f */
[----:B------:R-:W-:Y:S01]  /*1250*/  P2R R6, PR, RZ, 0x1 ;  /* 0x00000001ff067803 */ /* 0x000fe20000000000 */
[----:B------:R-:W-:Y:S01]  /*1260*/  UIADD3 UR26, UR4, 0x200, URZ ;  /* 0x00000200041a7890 */ /* 0x000fe2000fffe03f */
[----:B------:R-:W-:Y:S01]  /*1270*/  UMOV UR25, 0x80000020 ;  /* 0x8000002000197882 */ /* 0x000fe20000000000 */
[----:B------:R-:W-:Y:S01]  /*1280*/  UMOV UR27, 0x80000020 ;  /* 0x80000020001b7882 */ /* 0x000fe20000000000 */
[----:B------:R-:W-:-:S02]  /*1290*/  UIADD3 UR28, UR8, 0x202, URZ ;  /* 0x00000202081c7890 */ /* 0x000fc4000fffe03f */
[----:B------:R-:W-:Y:S01]  /*12a0*/  UIADD3 UR30, UR4, 0x202, URZ ;  /* 0x00000202041e7890 */ /* 0x000fe2000fffe03f */
[----:B------:R-:W-:Y:S01]  /*12b0*/  UMOV UR29, 0x80000020 ;  /* 0x80000020001d7882 */ /* 0x000fe20000000000 */
[----:B------:R-:W-:Y:S01]  /*12c0*/  UMOV UR31, 0x80000020 ;  /* 0x80000020001f7882 */ /* 0x000fe20000000000 */
[----:B------:R-:W-:Y:S01]  /*12d0*/  ULDC UR6, c[0x0][0x604] ;  /* 0x0001810000067ab9 */ /* 0x000fe20000000800 */
[----:B------:R-:W-:-:S04]  /*12e0*/  USHF.L.U32 UR7, UR7, 0x3, URZ ;  /* 0x0000000307077899 */ /* 0x000fc8000800063f */
[----:B------:R-:W-:Y:S01]  /*12f0*/  ULOP3.LUT UR7, UR7, 0x8, URZ, 0xc, !UPT ;  /* 0x0000000807077892 */ /* 0x000fe2000f8e0c3f */
[----:B------:R-:W-:Y:S02]  /*1300*/  WARPGROUP.DEPBAR.LE gsb0, 0x0 ;  /* 0x00008000000079c5 */ /* 0x000fe40000010000 */
[----:B------:R-:W-:-:S06]  /*1310*/  WARPGROUP.ARRIVE ;  /* 0x00000000000079c5 */ /* 0x000fcc0000000000 */
[----:B------:R-:W-:Y:S03]  /*1320*/  HGMMA.64x64x16.F32 R24, gdesc[UR12], R24, gsb0 ;  /* 0x00e000000c1879f0 */ /* 0x000fe60008000818 */
        /* <DEDUP_REMOVED lines=13> */
[----:B------:R-:W-:Y:S02]  /*1400*/  FSEL R25, R25, -INF , P2 ;  /* 0xff80000019197808 */ /* 0x000fe40001000000 */
[----:B------:R-:W-:Y:S02]  /*1410*/  FSEL R31, R31, -INF , P2 ;  /* 0xff8000001f1f7808 */ /* 0x000fe40001000000 */
[----:B------:R-:W-:Y:S01]  /*1420*/  ISETP.GE.AND P2, PT, R0, R11, PT ;  /* 0x0000000b0000720c */ /* 0x000fe20003f46270 */
[----:B------:R-:W-:Y:S01]  /*1430*/  VIADD R11, R5, 0x21 ;  /* 0x00000021050b7836 */ /* 0x000fe20000000000 */
[----:B------:R-:W-:-:S02]  /*1440*/  FSEL R24, R24, -INF , P4 ;  /* 0xff80000018187808 */ /* 0x000fc40002000000 */
[----:B------:R-:W-:Y:S02]  /*1450*/  FSEL R29, R29, -INF , P3 ;  /* 0xff8000001d1d7808 */ /* 0x000fe40001800000 */
[----:B------:R-:W-:Y:S02]  /*1460*/  FSEL R35, R35, -INF , P3 ;  /* 0xff80000023237808 */ /* 0x000fe40001800000 */
[----:B------:R-:W-:Y:S02]  /*1470*/  ISETP.GE.AND P3, PT, R0, R11, PT ;  /* 0x0000000b0000720c */ /* 0x000fe40003f66270 */
[----:B------:R-:W-:Y:S02]  /*1480*/  FSEL R28, R28, -INF , P6 ;  /* 0xff8000001c1c7808 */ /* 0x000fe40003000000 */
[----:B------:R-:W-:Y:S02]  /*1490*/  FMNMX R11, R24, R25, !PT ;  /* 0x00000019180b7209 */ /* 0x000fe40007800000 */
[----:B------:R-:W-:-:S02]  /*14a0*/  FSEL R30, R30, -INF , P4 ;  /* 0xff8000001e1e7808 */ /* 0x000fc40002000000 */
[----:B------:R-:W-:Y:S02]  /*14b0*/  ISETP.GE.AND P4, PT, R0, R7, PT ;  /* 0x000000070000720c */ /* 0x000fe40003f86270 */
[C---:B------:R-:W-:Y:S02]  /*14c0*/  IADD3 R7, R5.reuse, 0x20, RZ ;  /* 0x0000002005077810 */ /* 0x040fe40007ffe0ff */
[----:B------:R-:W-:Y:S02]  /*14d0*/  FMNMX R2, R28, R11, !PT ;  /* 0x0000000b1c027209 */ /* 0x000fe40007800000 */
[----:B------:R-:W-:Y:S02]  /*14e0*/  FSEL R34, R34, -INF , P6 ;  /* 0xff80000022227808 */ /* 0x000fe40003000000 */
[----:B------:R-:W-:Y:S02]  /*14f0*/  ISETP.GE.AND P6, PT, R0, R7, PT ;  /* 0x000000070000720c */ /* 0x000fe40003fc6270 */
[----:B------:R-:W-:-:S02]  /*1500*/  IADD3 R7, R5, 0x28, RZ ;  /* 0x0000002805077810 */ /* 0x000fc40007ffe0ff */
[----:B------:R-:W-:Y:S02]  /*1510*/  FSEL R32, R32, -INF , P1 ;  /* 0xff80000020207808 */ /* 0x000fe40000800000 */
[----:B------:R-:W-:Y:S02]  /*1520*/  FMNMX R11, R29, R2, !PT ;  /* 0x000000021d0b7209 */ /* 0x000fe40007800000 */
[----:B------:R-:W-:Y:S02]  /*1530*/  FSEL R38, R38, -INF , P1 ;  /* 0xff80000026267808 */ /* 0x000fe40000800000 */
[----:B------:R-:W-:Y:S01]  /*1540*/  ISETP.GE.AND P1, PT, R0, R7, PT ;  /* 0x000000070000720c */ /* 0x000fe20003f26270 */
[----:B------:R-:W-:Y:S01]  /*1550*/  VIADD R7, R5, 0x29 ;  /* 0x0000002905077836 */ /* 0x000fe20000000000 */
[----:B------:R-:W-:Y:S02]  /*1560*/  FSEL R33, R33, -INF , P5 ;  /* 0xff80000021217808 */ /* 0x000fe40002800000 */
[----:B------:R-:W-:-:S02]  /*1570*/  FMNMX R2, R32, R11, !PT ;  /* 0x0000000b20027209 */ /* 0x000fc40007800000 */
[----:B------:R-:W-:Y:S02]  /*1580*/  FSEL R36, R36, -INF , P4 ;  /* 0xff80000024247808 */ /* 0x000fe40002000000 */
[----:B------:R-:W-:Y:S01]  /*1590*/  FMNMX R11, R33, R2, !PT ;  /* 0x00000002210b7209 */ /* 0x000fe20007800000 */
[C---:B------:R-:W-:Y:S01]  /*15a0*/  VIADD R2, R0.reuse, 0x8 ;  /* 0x0000000800027836 */ /* 0x040fe20000000000 */
[----:B------:R-:W-:Y:S02]  /*15b0*/  FSEL R39, R39, -INF , P5 ;  /* 0xff80000027277808 */ /* 0x000fe40002800000 */
[----:B------:R-:W-:Y:S02]  /*15c0*/  ISETP.GE.AND P5, PT, R0, R7, PT ;  /* 0x000000070000720c */ /* 0x000fe40003fa6270 */
[----:B------:R-:W-:Y:S02]  /*15d0*/  IADD3 R7, R5, 0x38, RZ ;  /* 0x0000003805077810 */ /* 0x000fe40007ffe0ff */
[----:B------:R-:W-:-:S02]  /*15e0*/  FSEL R37, R37, -INF , P2 ;  /* 0xff80000025257808 */ /* 0x000fc40001000000 */
[----:B------:R-:W-:Y:S02]  /*15f0*/  FMNMX R4, R36, R11, !PT ;  /* 0x0000000b24047209 */ /* 0x000fe40007800000 */
[----:B------:R-:W-:Y:S02]  /*1600*/  FSEL R42, R42, -INF , P4 ;  /* 0xff8000002a2a7808 */ /* 0x000fe40002000000 */
[----:B------:R-:W-:Y:S01]  /*1610*/  ISETP.GE.AND P4, PT, R0, R7, PT ;  /* 0x000000070000720c */ /* 0x000fe20003f86270 */
[----:B------:R-:W-:Y:S01]  /*1620*/  VIADD R7, R5, 0x39 ;  /* 0x0000003905077836 */ /* 0x000fe20000000000 */
[----:B------:R-:W-:Y:S02]  /*1630*/  FSEL R40, R40, -INF , P6 ;  /* 0xff80000028287808 */ /* 0x000fe40003000000 */
[----:B------:R-:W-:Y:S02]  /*1640*/  FMNMX R11, R37, R4, !PT ;  /* 0x00000004250b7209 */ /* 0x000fe40007800000 */
[----:B------:R-:W-:-:S02]  /*1650*/  FSEL R43, R43, -INF , P2 ;  /* 0xff8000002b2b7808 */ /* 0x000fc40001000000 */
[----:B------:R-:W-:Y:S02]  /*1660*/  FSEL R52, R52, -INF , P4 ;  /* 0xff80000034347808 */ /* 0x000fe40002000000 */
[----:B------:R-:W-:Y:S02]  /*1670*/  FSEL R41, R41, -INF , P3 ;  /* 0xff80000029297808 */ /* 0x000fe40001800000 */
[----:B------:R-:W-:Y:S02]  /*1680*/  FMNMX R4, R40, R11, !PT ;  /* 0x0000000b28047209 */ /* 0x000fe40007800000 */
[----:B------:R-:W-:Y:S02]  /*1690*/  ISETP.GE.AND P2, PT, R0, R7, PT ;  /* 0x000000070000720c */ /* 0x000fe40003f46270 */
[----:B------:R-:W-:Y:S02]  /*16a0*/  ISETP.GE.AND P4, PT, R2, R5, PT ;  /* 0x000000050200720c */ /* 0x000fe40003f86270 */
[----:B------:R-:W-:-:S02]  /*16b0*/  IADD3 R7, R5, 0x30, RZ ;  /* 0x0000003005077810 */ /* 0x000fc40007ffe0ff */
[----:B------:R-:W-:Y:S02]  /*16c0*/  FSEL R44, R44, -INF , P1 ;  /* 0xff8000002c2c7808 */ /* 0x000fe40000800000 */
[----:B------:R-:W-:Y:S02]  /*16d0*/  FMNMX R11, R41, R4, !PT ;  /* 0x00000004290b7209 */ /* 0x000fe40007800000 */
[----:B------:R-:W-:Y:S02]  /*16e0*/  FSEL R53, R53, -INF , P2 ;  /* 0xff80000035357808 */ /* 0x000fe40001000000 */
[----:B------:R-:W-:Y:S02]  /*16f0*/  FSEL R26, R26, -INF , P4 ;  /* 0xff8000001a1a7808 */ /* 0x000fe40002000000 */
[----:B------:R-:W-:Y:S02]  /*1700*/  ISETP.GE.AND P2, PT, R0, R7, PT ;  /* 0x000000070000720c */ /* 0x000fe40003f46270 */
[----:B------:R-:W-:-:S02]  /*1710*/  ISETP.GT.AND P4, PT, R2, R5, PT ;  /* 0x000000050200720c */ /* 0x000fc40003f84270 */
[----:B------:R-:W-:Y:S02]  /*1720*/  IADD3 R7, R5, 0x31, RZ ;  /* 0x0000003105077810 */ /* 0x000fe40007ffe0ff */
[----:B------:R-:W-:Y:S02]  /*1730*/  FSEL R45, R45, -INF , P5 ;  /* 0xff8000002d2d7808 */ /* 0x000fe40002800000 */
[----:B------:R-:W-:Y:S02]  /*1740*/  FMNMX R4, R44, R11, !PT ;  /* 0x0000000b2c047209 */ /* 0x000fe40007800000 */
[----:B------:R-:W-:Y:S02]  /*1750*/  FSEL R27, R27, -INF , P4 ;  /* 0xff8000001b1b7808 */ /* 0x000fe40002000000 */
[----:B------:R-:W-:Y:S02]  /*1760*/  ISETP.GE.AND P4, PT, R0, R7, PT ;  /* 0x000000070000720c */ /* 0x000fe40003f86270 */
[----:B------:R-:W-:-:S02]  /*1770*/  FSEL R48, R48, -INF , P2 ;  /* 0xff80000030307808 */ /* 0x000fc40001000000 */
[----:B------:R-:W-:Y:S02]  /*1780*/  FMNMX R7, R45, R4, !PT ;  /* 0x000000042d077209 */ /* 0x000fe40007800000 */
[----:B------:R-:W-:Y:S02]  /*1790*/  FSEL R49, R49, -INF , P4 ;  /* 0xff80000031317808 */ /* 0x000fe40002000000 */
[----:B------:R-:W-:Y:S02]  /*17a0*/  FMNMX R4, R48, R7, !PT ;  /* 0x0000000730047209 */ /* 0x000fe40007800000 */
[----:B------:R-:W-:Y:S02]  /*17b0*/  FSEL R46, R46, -INF , P6 ;  /* 0xff8000002e2e7808 */ /* 0x000fe40003000000 */
[----:B------:R-:W-:Y:S02]  /*17c0*/  FMNMX R7, R49, R4, !PT ;  /* 0x0000000431077209 */ /* 0x000fe40007800000 */
[----:B------:R-:W-:-:S02]  /*17d0*/  FSEL R50, R50, -INF , P1 ;  /* 0xff80000032327808 */ /* 0x000fc40000800000 */
[----:B------:R-:W-:Y:S02]  /*17e0*/  FMNMX R4, R52, R7, !PT ;  /* 0x0000000734047209 */ /* 0x000fe40007800000 */
[----:B------:R-:W-:Y:S02]  /*17f0*/  FSEL R47, R47, -INF , P3 ;  /* 0xff8000002f2f7808 */ /* 0x000fe40001800000 */
[----:B------:R-:W-:Y:S02]  /*1800*/  FMNMX R8, R53, R4, !PT ;  /* 0x0000000435087209 */ /* 0x000fe40007800000 */
[----:B------:R-:W-:Y:S02]  /*1810*/  FSEL R51, R51, -INF , P5 ;  /* 0xff80000033337808 */ /* 0x000fe40002800000 */
[----:B------:R-:W-:Y:S01]  /*1820*/  FSEL R54, R54, -INF , P2 ;  /* 0xff80000036367808 */ /* 0x000fe20001000000 */
[----:B------:R-:W1:Y:S01]  /*1830*/  SHFL.BFLY PT, R7, R8, 0x1, 0x1f ;  /* 0x0c201f0008077f89 */ /* 0x000e6200000e0000 */
[----:B------:R-:W-:-:S02]  /*1840*/  FSEL R55, R55, -INF , P4 ;  /* 0xff80000037377808 */ /* 0x000fc40002000000 */
[----:B-1----:R-:W-:-:S05]  /*1850*/  FMNMX R10, R8, R7, !PT ;  /* 0x00000007080a7209 */ /* 0x002fca0007800000 */
[----:B------:R-:W1:Y:S02]  /*1860*/  SHFL.BFLY PT, R7, R10, 0x2, 0x1f ;  /* 0x0c401f000a077f89 */ /* 0x000e6400000e0000 */
[----:B-1----:R-:W-:Y:S02]  /*1870*/  FMNMX R4, R10, R7, !PT ;  /* 0x000000070a047209 */ /* 0x002fe40007800000 */
[----:B------:R-:W-:Y:S02]  /*1880*/  FMNMX R7, R26, R27, !PT ;  /* 0x0000001b1a077209 */ /* 0x000fe40007800000 */
[----:B------:R-:W-:-:S04]  /*1890*/  FSETP.NEU.AND P0, PT, R4, -INF , PT ;  /* 0xff8000000400780b */ /* 0x000fc80003f0d000 */
[----:B------:R-:W-:Y:S02]  /*18a0*/  FSEL R11, R4, RZ, P0 ;  /* 0x000000ff040b7208 */ /* 0x000fe40000000000 */
[----:B------:R-:W-:Y:S02]  /*18b0*/  ISETP.NE.AND P0, PT, R6, RZ, PT ;  /* 0x000000ff0600720c */ /* 0x000fe40003f05270 */
[----:B------:R-:W-:Y:S01]  /*18c0*/  FMNMX R6, R30, R7, !PT ;  /* 0x000000071e067209 */ /* 0x000fe20007800000 */
[----:B------:R-:W-:-:S03]  /*18d0*/  FMUL R11, R11, UR6 ;  /* 0x000000060b0b7c20 */ /* 0x000fc60008400000 */
[----:B------:R-:W-:Y:S01]  /*18e0*/  FMNMX R7, R31, R6, !PT ;  /* 0x000000061f077209 */ /* 0x000fe20007800000 */
[--C-:B------:R-:W-:Y:S01]  /*18f0*/  FFMA R24, R24, UR6, -R11.reuse ;  /* 0x0000000618187c23 */ /* 0x100fe2000800080b */
[--C-:B------:R-:W-:Y:S01]  /*1900*/  FFMA R28, R28, UR6, -R11.reuse ;  /* 0x000000061c1c7c23 */ /* 0x100fe2000800080b */
[--C-:B------:R-:W-:Y:S01]  /*1910*/  FFMA R25, R25, UR6, -R11.reuse ;  /* 0x0000000619197c23 */ /* 0x100fe2000800080b */
[----:B------:R-:W-:Y:S01]  /*1920*/  FMNMX R6, R34, R7, !PT ;  /* 0x0000000722067209 */ /* 0x000fe20007800000 */
[--C-:B------:R-:W-:Y:S01]  /*1930*/  FFMA R29, R29, UR6, -R11.reuse ;  /* 0x000000061d1d7c23 */ /* 0x100fe2000800080b */
[----:B------:R-:W-:Y:S01]  /*1940*/  FSETP.GEU.AND P6, PT, R24, -126, PT ;  /* 0xc2fc00001800780b */ /* 0x000fe20003fce000 */
        /* <DEDUP_REMOVED lines=12> */
[----:B------:R-:W-:Y:S01]  /*1a10*/  @!P6 FMUL R24, R24, 0.5 ;  /* 0x3f0000001818e820 */ /* 0x000fe20000400000 */
[----:B------:R-:W-:Y:S01]  /*1a20*/  FMNMX R6, R42, R7, !PT ;  /* 0x000000072a067209 */ /* 0x000fe20007800000 */
[--C-:B------:R-:W-:Y:S01]  /*1a30*/  FFMA R48, R48, UR6, -R11.reuse ;  /* 0x0000000630307c23 */ /* 0x100fe2000800080b */
[----:B------:R-:W-:Y:S01]  /*1a40*/  FSETP.GEU.AND P4, PT, R33, -126, PT ;  /* 0xc2fc00002100780b */ /* 0x000fe20003f8e000 */
[----:B------:R-:W-:Y:S01]  /*1a50*/  @!P1 FMUL R28, R28, 0.5 ;  /* 0x3f0000001c1c9820 */ /* 0x000fe20000400000 */
[----:B------:R-:W-:Y:S01]  /*1a60*/  FMNMX R7, R43, R6, !PT ;  /* 0x000000062b077209 */ /* 0x000fe20007800000 */
[----:B------:R-:W1:Y:S01]  /*1a70*/  MUFU.EX2 R72, R24 ;  /* 0x0000001800487308 */ /* 0x000e620000000800 */
[----:B------:R-:W-:Y:S01]  /*1a80*/  FSETP.GEU.AND P2, PT, R32, -126, PT ;  /* 0xc2fc00002000780b */ /* 0x000fe20003f4e000 */
[----:B------:R-:W-:Y:S01]  /*1a90*/  @!P3 FMUL R25, R25, 0.5 ;  /* 0x3f0000001919b820 */ /* 0x000fe20000400000 */
[----:B------:R-:W-:Y:S01]  /*1aa0*/  FMNMX R6, R46, R7, !PT ;  /* 0x000000072e067209 */ /* 0x000fe20007800000 */
[--C-:B------:R-:W-:Y:S01]  /*1ab0*/  FFMA R49, R49, UR6, -R11.reuse ;  /* 0x0000000631317c23 */ /* 0x100fe2000800080b */
[--C-:B------:R-:W-:Y:S01]  /*1ac0*/  FFMA R44, R44, UR6, -R11.reuse ;  /* 0x000000062c2c7c23 */ /* 0x100fe2000800080b */
[----:B------:R-:W-:Y:S01]  /*1ad0*/  @!P5 FMUL R29, R29, 0.5 ;  /* 0x3f0000001d1dd820 */ /* 0x000fe20000400000 */
[----:B------:R-:W-:Y:S01]  /*1ae0*/  FMNMX R7, R47, R6, !PT ;  /* 0x000000062f077209 */ /* 0x000fe20007800000 */
[----:B------:R-:W2:Y:S01]  /*1af0*/  MUFU.EX2 R74, R28 ;  /* 0x0000001c004a7308 */ /* 0x000ea20000000800 */
[--C-:B------:R-:W-:Y:S01]  /*1b00*/  FFMA R45, R45, UR6, -R11.reuse ;  /* 0x000000062d2d7c23 */ /* 0x100fe2000800080b */
[----:B------:R-:W-:Y:S01]  /*1b10*/  @!P4 FMUL R33, R33, 0.5 ;  /* 0x3f0000002121c820 */ /* 0x000fe20000400000 */
[----:B------:R-:W-:Y:S01]  /*1b20*/  FMNMX R6, R50, R7, !PT ;  /* 0x0000000732067209 */ /* 0x000fe20007800000 */
[--C-:B------:R-:W-:Y:S01]  /*1b30*/  FFMA R52, R52, UR6, -R11.reuse ;  /* 0x0000000634347c23 */ /* 0x100fe2000800080b */
[----:B------:R-:W-:Y:S01]  /*1b40*/  FFMA R53, R53, UR6, -R11 ;  /* 0x0000000635357c23 */ /* 0x000fe2000800080b */
[----:B------:R-:W-:Y:S01]  /*1b50*/  @!P2 FMUL R32, R32, 0.5 ;  /* 0x3f0000002020a820 */ /* 0x000fe20000400000 */
[----:B------:R-:W-:Y:S01]  /*1b60*/  FMNMX R7, R51, R6, !PT ;  /* 0x0000000633077209 */ /* 0x000fe20007800000 */
[----:B------:R-:W3:Y:S01]  /*1b70*/  MUFU.EX2 R25, R25 ;  /* 0x0000001900197308 */ /* 0x000ee20000000800 */
[----:B-1----:R-:W-:Y:S01]  /*1b80*/  @!P6 FMUL R72, R72, R72 ;  /* 0x000000484848e220 */ /* 0x002fe20000400000 */
[----:B------:R-:W-:-:S02]  /*1b90*/  FSETP.GEU.AND P6, PT, R36, -126, PT ;  /* 0xc2fc00002400780b */ /* 0x000fc40003fce000 */
[----:B------:R-:W-:-:S04]  /*1ba0*/  FMNMX R6, R54, R7, !PT ;  /* 0x0000000736067209 */ /* 0x000fc80007800000 */
[----:B------:R-:W-:Y:S01]  /*1bb0*/  FMNMX R6, R55, R6, !PT ;  /* 0x0000000637067209 */ /* 0x000fe20007800000 */
[----:B--2---:R-:W-:Y:S01]  /*1bc0*/  @!P1 FMUL R74, R74, R74 ;  /* 0x0000004a4a4a9220 */ /* 0x004fe20000400000 */
[----:B------:R-:W-:Y:S01]  /*1bd0*/  FSETP.GEU.AND P1, PT, R40, -126, PT ;  /* 0xc2fc00002800780b */ /* 0x000fe20003f2e000 */
[----:B------:R-:W1:Y:S02]  /*1be0*/  MUFU.EX2 R29, R29 ;  /* 0x0000001d001d7308 */ /* 0x000e640000000800 */
[----:B------:R-:W2:Y:S02]  /*1bf0*/  SHFL.BFLY PT, R7, R6, 0x1, 0x1f ;  /* 0x0c201f0006077f89 */ /* 0x000ea400000e0000 */
[----:B------:R-:W-:Y:S01]  /*1c00*/  @!P6 FMUL R36, R36, 0.5 ;  /* 0x3f0000002424e820 */ /* 0x000fe20000400000 */
[----:B---3--:R-:W-:Y:S01]  /*1c10*/  @!P3 FMUL R25, R25, R25 ;  /* 0x000000191919b220 */ /* 0x008fe20000400000 */
[----:B------:R-:W-:Y:S02]  /*1c20*/  FSETP.GEU.AND P3, PT, R37, -126, PT ;  /* 0xc2fc00002500780b */ /* 0x000fe40003f6e000 */
[----:B------:R-:W3:Y:S04]  /*1c30*/  MUFU.EX2 R78, R36 ;  /* 0x00000024004e7308 */ /* 0x000ee80000000800 */
[----:B------:R-:W-:-:S04]  /*1c40*/  @!P1 FMUL R40, R40, 0.5 ;  /* 0x3f00000028289820 */ /* 0x000fc80000400000 */
[----:B------:R-:W4:Y:S01]  /*1c50*/  MUFU.EX2 R13, R40 ;  /* 0x00000028000d7308 */ /* 0x000f220000000800 */
[----:B-1----:R-:W-:Y:S01]  /*1c60*/  @!P5 FMUL R29, R29, R29 ;  /* 0x0000001d1d1dd220 */ /* 0x002fe20000400000 */
[----:B------:R-:W-:Y:S01]  /*1c70*/  FSETP.GEU.AND P5, PT, R41, -126, PT ;  /* 0xc2fc00002900780b */ /* 0x000fe20003fae000 */
[----:B------:R-:W-:-:S05]  /*1c80*/  @!P3 FMUL R37, R37, 0.5 ;  /* 0x3f0000002525b820 */ /* 0x000fca0000400000 */
[----:B------:R-:W1:Y:S01]  /*1c90*/  MUFU.EX2 R76, R32 ;  /* 0x00000020004c7308 */ /* 0x000e620000000800 */
[----:B---3--:R-:W-:Y:S01]  /*1ca0*/  @!P6 FMUL R78, R78, R78 ;  /* 0x0000004e4e4ee220 */ /* 0x008fe20000400000 */
[----:B--2---:R-:W-:Y:S02]  /*1cb0*/  FMNMX R7, R6, R7, !PT ;  /* 0x0000000706077209 */ /* 0x004fe40007800000 */
[----:B------:R-:W-:-:S03]  /*1cc0*/  FSETP.GEU.AND P6, PT, R48, -126, PT ;  /* 0xc2fc00003000780b */ /* 0x000fc60003fce000 */
[----:B------:R-:W2:Y:S01]  /*1cd0*/  SHFL.BFLY PT, R6, R7, 0x2, 0x1f ;  /* 0x0c401f0007067f89 */ /* 0x000ea200000e0000 */
[----:B------:R-:W3:Y:S01]  /*1ce0*/  MUFU.EX2 R33, R33 ;  /* 0x0000002100217308 */ /* 0x000ee20000000800 */
[----:B----4-:R-:W-:Y:S01]  /*1cf0*/  @!P1 FMUL R13, R13, R13 ;  /* 0x0000000d0d0d9220 */ /* 0x010fe20000400000 */
[----:B------:R-:W-:Y:S01]  /*1d00*/  FSETP.GEU.AND P1, PT, R49, -126, PT ;  /* 0xc2fc00003100780b */ /* 0x000fe20003f2e000 */
[----:B------:R-:W-:Y:S02]  /*1d10*/  @!P5 FMUL R41, R41, 0.5 ;  /* 0x3f0000002929d820 */ /* 0x000fe40000400000 */
[----:B------:R-:W-:Y:S01]  /*1d20*/  FADD R8, R72, R13 ;  /* 0x0000000d48087221 */ /* 0x000fe20000000000 */
[----:B------:R-:W-:Y:S02]  /*1d30*/  F2FP.F16.F32.PACK_AB R72, R25, R72 ;  /* 0x000000481948723e */ /* 0x000fe400000000ff */
[----:B------:R-:W4:Y:S01]  /*1d40*/  MUFU.EX2 R37, R37 ;  /* 0x0000002500257308 */ /* 0x000f220000000800 */
[----:B-1----:R-:W-:Y:S01]  /*1d50*/  @!P2 FMUL R76, R76, R76 ;  /* 0x0000004c4c4ca220 */ /* 0x002fe20000400000 */
[----:B------:R-:W-:Y:S01]  /*1d60*/  FSETP.GEU.AND P2, PT, R44, -126, PT ;  /* 0xc2fc00002c00780b */ /* 0x000fe20003f4e000 */
[----:B------:R-:W-:-:S04]  /*1d70*/  @!P6 FMUL R48, R48, 0.5 ;  /* 0x3f0000003030e820 */ /* 0x000fc80000400000 */
[----:B------:R-:W-:Y:S01]  /*1d80*/  @!P1 FMUL R49, R49, 0.5 ;  /* 0x3f00000031319820 */ /* 0x000fe20000400000 */
[----:B------:R-:W1:Y:S01]  /*1d90*/  MUFU.EX2 R80, R41 ;  /* 0x0000002900507308 */ /* 0x000e620000000800 */
[----:B---3--:R-:W-:Y:S01]  /*1da0*/  @!P4 FMUL R33, R33, R33 ;  /* 0x000000212121c220 */ /* 0x008fe20000400000 */
[----:B------:R-:W-:Y:S02]  /*1db0*/  FSETP.GEU.AND P4, PT, R45, -126, PT ;  /* 0xc2fc00002d00780b */ /* 0x000fe40003f8e000 */
[----:B--2---:R-:W-:-:S03]  /*1dc0*/  FMNMX R7, R7, R6, !PT ;  /* 0x0000000607077209 */ /* 0x004fc60007800000 */
[----:B------:R-:W-:Y:S01]  /*1dd0*/  @!P2 FMUL R44, R44, 0.5 ;  /* 0x3f0000002c2ca820 */ /* 0x000fe20000400000 */
[----:B----4-:R-:W-:Y:S01]  /*1de0*/  @!P3 FMUL R37, R37, R37 ;  /* 0x000000252525b220 */ /* 0x010fe20000400000 */
[----:B------:R-:W2:Y:S01]  /*1df0*/  MUFU.EX2 R11, R48 ;  /* 0x00000030000b7308 */ /* 0x000ea20000000800 */
[----:B------:R-:W-:-:S05]  /*1e00*/  FSETP.NEU.AND P3, PT, R7, -INF , PT ;  /* 0xff8000000700780b */ /* 0x000fca0003f6d000 */
[----:B------:R-:W-:Y:S01]  /*1e10*/  @!P4 FMUL R45, R45, 0.5 ;  /* 0x3f0000002d2dc820 */ /* 0x000fe20000400000 */
[----:B------:R-:W-:Y:S01]  /*1e20*/  FSEL R6, R7, RZ, P3 ;  /* 0x000000ff07067208 */ /* 0x000fe20001800000 */
[----:B-1----:R-:W-:Y:S01]  /*1e30*/  @!P5 FMUL R80, R80, R80 ;  /* 0x000000505050d220 */ /* 0x002fe20000400000 */
[----:B------:R-:W1:Y:S01]  /*1e40*/  MUFU.EX2 R84, R49 ;  /* 0x0000003100547308 */ /* 0x000e620000000800 */
[----:B------:R-:W-:Y:S02]  /*1e50*/  FSETP.GEU.AND P5, PT, R53, -126, PT ;  /* 0xc2fc00003500780b */ /* 0x000fe40003fae000 */
[----:B------:R-:W-:Y:S01]  /*1e60*/  FMUL R6, R6, UR6 ;  /* 0x0000000606067c20 */ /* 0x000fe20008400000 */
[----:B------:R-:W-:-:S03]  /*1e70*/  FSETP.GEU.AND P3, PT, R52, -126, PT ;  /* 0xc2fc00003400780b */ /* 0x000fc60003f6e000 */
[--C-:B------:R-:W-:Y:S01]  /*1e80*/  FFMA R30, R30, UR6, -R6.reuse ;  /* 0x000000061e1e7c23 */ /* 0x100fe20008000806 */
[----:B------:R-:W3:Y:S01]  /*1e90*/  MUFU.EX2 R15, R44 ;  /* 0x0000002c000f7308 */ /* 0x000ee20000000800 */
[--C-:B------:R-:W-:Y:S01]  /*1ea0*/  FFMA R31, R31, UR6, -R6.reuse ;  /* 0x000000061f1f7c23 */ /* 0x100fe20008000806 */
[--C-:B------:R-:W-:Y:S01]  /*1eb0*/  FFMA R26, R26, UR6, -R6.reuse ;  /* 0x000000061a1a7c23 */ /* 0x100fe20008000806 */
[--C-:B------:R-:W-:Y:S01]  /*1ec0*/  FFMA R27, R27, UR6, -R6.reuse ;  /* 0x000000061b1b7c23 */ /* 0x100fe20008000806 */
[----:B--2---:R-:W-:Y:S01]  /*1ed0*/  @!P6 FMUL R11, R11, R11 ;  /* 0x0000000b0b0be220 */ /* 0x004fe20000400000 */
[----:B------:R-:W-:Y:S01]  /*1ee0*/  FSETP.GEU.AND P6, PT, R30, -126, PT ;  /* 0xc2fc00001e00780b */ /* 0x000fe20003fce000 */
[----:B------:R-:W-:Y:S01]  /*1ef0*/  @!P5 FMUL R53, R53, 0.5 ;  /* 0x3f0000003535d820 */ /* 0x000fe20000400000 */
[--C-:B------:R-:W-:Y:S01]  /*1f00*/  FFMA R35, R35, UR6, -R6.reuse ;  /* 0x0000000623237c23 */ /* 0x100fe20008000806 */
[----:B------:R-:W2:Y:S01]  /*1f10*/  MUFU.EX2 R82, R45 ;  /* 0x0000002d00527308 */ /* 0x000ea20000000800 */
[----:B-1----:R-:W-:Y:S01]  /*1f20*/  @!P1 FMUL R84, R84, R84 ;  /* 0x0000005454549220 */ /* 0x002fe20000400000 */
[----:B------:R-:W-:Y:S01]  /*1f30*/  FSETP.GEU.AND P1, PT, R31, -126, PT ;  /* 0xc2fc00001f00780b */ /* 0x000fe20003f2e000 */
[----:B------:R-:W-:Y:S01]  /*1f40*/  @!P3 FMUL R52, R52, 0.5 ;  /* 0x3f0000003434b820 */ /* 0x000fe20000400000 */
[--C-:B------:R-:W-:Y:S01]  /*1f50*/  FFMA R42, R42, UR6, -R6.reuse ;  /* 0x000000062a2a7c23 */ /* 0x100fe20008000806 */
[--C-:B------:R-:W-:Y:S01]  /*1f60*/  FFMA R50, R50, UR6, -R6.reuse ;  /* 0x0000000632327c23 */ /* 0x100fe20008000806 */
[--C-:B------:R-:W-:Y:S01]  /*1f70*/  FFMA R34, R34, UR6, -R6.reuse ;  /* 0x0000000622227c23 */ /* 0x100fe20008000806 */
[--C-:B------:R-:W-:Y:S01]  /*1f80*/  FFMA R38, R38, UR6, -R6.reuse ;  /* 0x0000000626267c23 */ /* 0x100fe20008000806 */
[----:B------:R-:W1:Y:S01]  /*1f90*/  MUFU.EX2 R86, R53 ;  /* 0x0000003500567308 */ /* 0x000e620000000800 */
[----:B---3--:R-:W-:Y:S01]  /*1fa0*/  @!P2 FMUL R15, R15, R15 ;  /* 0x0000000f0f0fa220 */ /* 0x008fe20000400000 */
[----:B------:R-:W-:Y:S01]  /*1fb0*/  FSETP.GEU.AND P2, PT, R26, -126, PT ;  /* 0xc2fc00001a00780b */ /* 0x000fe20003f4e000 */
[----:B------:R-:W-:Y:S01]  /*1fc0*/  @!P6 FMUL R30, R30, 0.5 ;  /* 0x3f0000001e1ee820 */ /* 0x000fe20000400000 */
[--C-:B------:R-:W-:Y:S01]  /*1fd0*/  FFMA R39, R39, UR6, -R6.reuse ;  /* 0x0000000627277c23 */ /* 0x100fe20008000806 */
[--C-:B------:R-:W-:Y:S01]  /*1fe0*/  FFMA R46, R46, UR6, -R6.reuse ;  /* 0x000000062e2e7c23 */ /* 0x100fe20008000806 */
[--C-:B------:R-:W-:Y:S01]  /*1ff0*/  FFMA R43, R43, UR6, -R6.reuse ;  /* 0x000000062b2b7c23 */ /* 0x100fe20008000806 */
[----:B------:R-:W-:Y:S01]  /*2000*/  @!P1 FMUL R31, R31, 0.5 ;  /* 0x3f0000001f1f9820 */ /* 0x000fe20000400000 */
[----:B------:R-:W3:Y:S01]  /*2010*/  MUFU.EX2 R75, R30 ;  /* 0x0000001e004b7308 */ /* 0x000ee20000000800 */
[----:B--2---:R-:W-:Y:S01]  /*2020*/  @!P4 FMUL R82, R82, R82 ;  /* 0x000000525252c220 */ /* 0x004fe20000400000 */
[----:B------:R-:W-:Y:S01]  /*2030*/  FSETP.GEU.AND P4, PT, R27, -126, PT ;  /* 0xc2fc00001b00780b */ /* 0x000fe20003f8e000 */
[--C-:B------:R-:W-:Y:S01]  /*2040*/  FFMA R47, R47, UR6, -R6.reuse ;  /* 0x000000062f2f7c23 */ /* 0x100fe20008000806 */
[--C-:B------:R-:W-:Y:S01]  /*2050*/  FFMA R51, R51, UR6, -R6.reuse ;  /* 0x0000000633337c23 */ /* 0x100fe20008000806 */
[--C-:B------:R-:W-:Y:S01]  /*2060*/  FFMA R54, R54, UR6, -R6.reuse ;  /* 0x0000000636367c23 */ /* 0x100fe20008000806 */
[----:B------:R-:W-:Y:S01]  /*2070*/  FFMA R6, R55, UR6, -R6 ;  /* 0x0000000637067c23 */ /* 0x000fe20008000806 */
[----:B------:R-:W-:Y:S01]  /*2080*/  @!P2 FMUL R26, R26, 0.5 ;  /* 0x3f0000001a1aa820 */ /* 0x000fe20000400000 */
[----:B------:R-:W2:Y:S01]  /*2090*/  MUFU.EX2 R12, R31 ;  /* 0x0000001f000c7308 */ /* 0x000ea20000000800 */
[----:B-1----:R-:W-:Y:S01]  /*20a0*/  @!P5 FMUL R86, R86, R86 ;  /* 0x000000565656d220 */ /* 0x002fe20000400000 */
[----:B------:R-:W-:Y:S01]  /*20b0*/  FSETP.GEU.AND P5, PT, R35, -126, PT ;  /* 0xc2fc00002300780b */ /* 0x000fe20003fae000 */
[----:B------:R-:W-:Y:S01]  /*20c0*/  FADD R19, R76, R11 ;  /* 0x0000000b4c137221 */ /* 0x000fe20000000000 */
[----:B------:R-:W-:Y:S01]  /*20d0*/  FADD R21, R33, R84 ;  /* 0x0000005421157221 */ /* 0x000fe20000000000 */
[----:B------:R-:W-:Y:S01]  /*20e0*/  FADD R20, R29, R82 ;  /* 0x000000521d147221 */ /* 0x000fe20000000000 */
[----:B------:R-:W-:Y:S01]  /*20f0*/  FADD R23, R37, R86 ;  /* 0x0000005625177221 */ /* 0x000fe20000000000 */
[----:B------:R-:W-:Y:S01]  /*2100*/  @!P4 FMUL R27, R27, 0.5 ;  /* 0x3f0000001b1bc820 */ /* 0x000fe20000400000 */
[----:B------:R-:W1:Y:S01]  /*2110*/  MUFU.EX2 R17, R52 ;  /* 0x0000003400117308 */ /* 0x000e620000000800 */
[----:B---3--:R-:W-:Y:S01]  /*2120*/  @!P6 FMUL R75, R75, R75 ;  /* 0x0000004b4b4be220 */ /* 0x008fe20000400000 */
[----:B------:R-:W-:Y:S01]  /*2130*/  FSETP.GEU.AND P6, PT, R42, -126, PT ;  /* 0xc2fc00002a00780b */ /* 0x000fe20003fce000 */
[----:B------:R-:W-:Y:S01]  /*2140*/  FADD R24, R8, R19 ;  /* 0x0000001308187221 */ /* 0x000fe20000000000 */
[----:B------:R-:W-:Y:S01]  /*2150*/  FADD R19, R74, R15 ;  /* 0x0000000f4a137221 */ /* 0x000fe20000000000 */
[----:B------:R-:W-:Y:S01]  /*2160*/  FADD R8, R25, R80 ;  /* 0x0000005019087221 */ /* 0x000fe20000000000 */
[----:B------:R-:W-:Y:S01]  /*2170*/  FADD R23, R20, R23 ;  /* 0x0000001714177221 */ /* 0x000fe20000000000 */
[----:B------:R-:W-:Y:S01]  /*2180*/  @!P5 FMUL R35, R35, 0.5 ;  /* 0x3f0000002323d820 */ /* 0x000fe20000400000 */
[----:B------:R-:W3:Y:S01]  /*2190*/  MUFU.EX2 R73, R26 ;  /* 0x0000001a00497308 */ /* 0x000ee20000000800 */
[----:B--2---:R-:W-:Y:S01]  /*21a0*/  @!P1 FMUL R12, R12, R12 ;  /* 0x0000000c0c0c9220 */ /* 0x004fe20000400000 */
[----:B------:R-:W-:Y:S01]  /*21b0*/  FSETP.GEU.AND P1, PT, R50, -126, PT ;  /* 0xc2fc00003200780b */ /* 0x000fe20003f2e000 */
[----:B------:R-:W-:Y:S01]  /*21c0*/  FADD R8, R8, R21 ;  /* 0x0000001508087221 */ /* 0x000fe20000000000 */
[----:B------:R-:W-:-:S02]  /*21d0*/  F2FP.F16.F32.PACK_AB R74, R29, R74 ;  /* 0x0000004a1d4a723e */ /* 0x000fc400000000ff */
[----:B------:R-:W-:Y:S01]  /*21e0*/  F2FP.F16.F32.PACK_AB R76, R33, R76 ;  /* 0x0000004c214c723e */ /* 0x000fe200000000ff */
[----:B------:R-:W-:Y:S01]  /*21f0*/  @!P6 FMUL R42, R42, 0.5 ;  /* 0x3f0000002a2ae820 */ /* 0x000fe20000400000 */
[----:B------:R-:W2:Y:S01]  /*2200*/  MUFU.EX2 R10, R27 ;  /* 0x0000001b000a7308 */ /* 0x000ea20000000800 */
[----:B-1----:R-:W-:Y:S01]  /*2210*/  @!P3 FMUL R17, R17, R17 ;  /* 0x000000111111b220 */ /* 0x002fe20000400000 */
[----:B------:R-:W-:Y:S01]  /*2220*/  FSETP.GEU.AND P3, PT, R34, -126, PT ;  /* 0xc2fc00002200780b */ /* 0x000fe20003f6e000 */
[----:B------:R-:W-:Y:S01]  /*2230*/  FADD R8, R8, R23 ;  /* 0x0000001708087221 */ /* 0x000fe20000000000 */
[----:B------:R-:W-:Y:S01]  /*2240*/  F2FP.F16.F32.PACK_AB R80, R80, R13 ;  /* 0x0000000d5050723e */ /* 0x000fe200000000ff */
[----:B------:R-:W-:Y:S01]  /*2250*/  FADD R22, R78, R17 ;  /* 0x000000114e167221 */ /* 0x000fe20000000000 */
[----:B------:R-:W-:Y:S01]  /*2260*/  F2FP.F16.F32.PACK_AB R78, R37, R78 ;  /* 0x0000004e254e723e */ /* 0x000fe200000000ff */
[----:B------:R-:W-:Y:S01]  /*2270*/  @!P1 FMUL R50, R50, 0.5 ;  /* 0x3f00000032329820 */ /* 0x000fe20000400000 */
[----:B------:R-:W1:Y:S01]  /*2280*/  MUFU.EX2 R14, R35 ;  /* 0x00000023000e7308 */ /* 0x000e620000000800 */
[----:B---3--:R-:W-:Y:S01]  /*2290*/  @!P2 FMUL R73, R73, R73 ;  /* 0x000000494949a220 */ /* 0x008fe20000400000 */
[----:B------:R-:W-:Y:S01]  /*22a0*/  FSETP.GEU.AND P2, PT, R38, -126, PT ;  /* 0xc2fc00002600780b */ /* 0x000fe20003f4e000 */
[----:B------:R-:W-:Y:S01]  /*22b0*/  FADD R19, R19, R22 ;  /* 0x0000001613137221 */ /* 0x000fe20000000000 */
[----:B------:R-:W-:-:S02]  /*22c0*/  F2FP.F16.F32.PACK_AB R82, R82, R15 ;  /* 0x0000000f5252723e */ /* 0x000fc400000000ff */
[----:B------:R-:W-:Y:S01]  /*22d0*/  F2FP.F16.F32.PACK_AB R84, R84, R11 ;  /* 0x0000000b5454723e */ /* 0x000fe200000000ff */
[----:B------:R-:W-:Y:S01]  /*22e0*/  @!P3 FMUL R34, R34, 0.5 ;  /* 0x3f0000002222b820 */ /* 0x000fe20000400000 */
[----:B------:R-:W3:Y:S01]  /*22f0*/  MUFU.EX2 R42, R42 ;  /* 0x0000002a002a7308 */ /* 0x000ee20000000800 */
[----:B--2---:R-:W-:Y:S01]  /*2300*/  @!P4 FMUL R10, R10, R10 ;  /* 0x0000000a0a0ac220 */ /* 0x004fe20000400000 */
[----:B------:R-:W-:Y:S01]  /*2310*/  FSETP.GEU.AND P4, PT, R39, -126, PT ;  /* 0xc2fc00002700780b */ /* 0x000fe20003f8e000 */
[----:B------:R-:W-:Y:S01]  /*2320*/  FADD R19, R24, R19 ;  /* 0x0000001318137221 */ /* 0x000fe20000000000 */
[----:B------:R-:W-:-:S03]  /*2330*/  F2FP.F16.F32.PACK_AB R86, R86, R17 ;  /* 0x000000115656723e */ /* 0x000fc600000000ff */
[----:B------:R-:W-:Y:S01]  /*2340*/  @!P2 FMUL R38, R38, 0.5 ;  /* 0x3f0000002626a820 */ /* 0x000fe20000400000 */
[----:B------:R-:W2:Y:S01]  /*2350*/  MUFU.EX2 R77, R34 ;  /* 0x00000022004d7308 */ /* 0x000ea20000000800 */
[----:B-1----:R-:W-:Y:S01]  /*2360*/  @!P5 FMUL R14, R14, R14 ;  /* 0x0000000e0e0ed220 */ /* 0x002fe20000400000 */
[----:B------:R-:W-:-:S05]  /*2370*/  FSETP.GEU.AND P5, PT, R46, -126, PT ;  /* 0xc2fc00002e00780b */ /* 0x000fca0003fae000 */
[----:B------:R-:W-:Y:S01]  /*2380*/  @!P4 FMUL R39, R39, 0.5 ;  /* 0x3f0000002727c820 */ /* 0x000fe20000400000 */
[----:B------:R-:W1:Y:S01]  /*2390*/  MUFU.EX2 R79, R38 ;  /* 0x00000026004f7308 */ /* 0x000e620000000800 */
[----:B---3--:R-:W-:Y:S01]  /*23a0*/  @!P6 FMUL R42, R42, R42 ;  /* 0x0000002a2a2ae220 */ /* 0x008fe20000400000 */
[----:B------:R-:W-:-:S03]  /*23b0*/  FSETP.GEU.AND P6, PT, R54, -126, PT ;  /* 0xc2fc00003600780b */ /* 0x000fc60003fce000 */
[----:B------:R-:W-:Y:S01]  /*23c0*/  FADD R26, R73, R42 ;  /* 0x0000002a491a7221 */ /* 0x000fe20000000000 */
[----:B------:R-:W-:Y:S01]  /*23d0*/  F2FP.F16.F32.PACK_AB R73, R10, R73 ;  /* 0x000000490a49723e */ /* 0x000fe200000000ff */
[----:B------:R-:W-:Y:S01]  /*23e0*/  @!P5 FMUL R46, R46, 0.5 ;  /* 0x3f0000002e2ed820 */ /* 0x000fe20000400000 */
[----:B------:R-:W3:Y:S01]  /*23f0*/  MUFU.EX2 R16, R39 ;  /* 0x0000002700107308 */ /* 0x000ee20000000800 */
[----:B--2---:R-:W-:Y:S01]  /*2400*/  @!P3 FMUL R77, R77, R77 ;  /* 0x0000004d4d4db220 */ /* 0x004fe20000400000 */
[----:B------:R-:W-:-:S05]  /*2410*/  FSETP.GEU.AND P3, PT, R43, -126, PT ;  /* 0xc2fc00002b00780b */ /* 0x000fca0003f6e000 */
[----:B------:R-:W-:Y:S01]  /*2420*/  @!P6 FMUL R54, R54, 0.5 ;  /* 0x3f0000003636e820 */ /* 0x000fe20000400000 */
[----:B------:R-:W2:Y:S01]  /*2430*/  MUFU.EX2 R50, R50 ;  /* 0x0000003200327308 */ /* 0x000ea20000000800 */
[----:B-1----:R-:W-:Y:S01]  /*2440*/  @!P2 FMUL R79, R79, R79 ;  /* 0x0000004f4f4fa220 */ /* 0x002fe20000400000 */
[----:B------:R-:W-:-:S05]  /*2450*/  FSETP.GEU.AND P2, PT, R47, -126, PT ;  /* 0xc2fc00002f00780b */ /* 0x000fca0003f4e000 */
[----:B------:R-:W-:Y:S01]  /*2460*/  @!P3 FMUL R43, R43, 0.5 ;  /* 0x3f0000002b2bb820 */ /* 0x000fe20000400000 */
[----:B------:R-:W1:Y:S01]  /*2470*/  MUFU.EX2 R46, R46 ;  /* 0x0000002e002e7308 */ /* 0x000e620000000800 */
[----:B---3--:R-:W-:Y:S01]  /*2480*/  @!P4 FMUL R16, R16, R16 ;  /* 0x000000101010c220 */ /* 0x008fe20000400000 */
[----:B------:R-:W-:-:S05]  /*2490*/  FSETP.GEU.AND P4, PT, R51, -126, PT ;  /* 0xc2fc00003300780b */ /* 0x000fca0003f8e000 */
[----:B------:R-:W-:Y:S01]  /*24a0*/  @!P2 FMUL R47, R47, 0.5 ;  /* 0x3f0000002f2fa820 */ /* 0x000fe20000400000 */
[----:B------:R-:W3:Y:S01]  /*24b0*/  MUFU.EX2 R81, R43 ;  /* 0x0000002b00517308 */ /* 0x000ee20000000800 */
[----:B--2---:R-:W-:Y:S01]  /*24c0*/  @!P1 FMUL R50, R50, R50 ;  /* 0x0000003232329220 */ /* 0x004fe20000400000 */
[----:B------:R-:W-:-:S03]  /*24d0*/  FSETP.GEU.AND P1, PT, R6, -126, PT ;  /* 0xc2fc00000600780b */ /* 0x000fc60003f2e000 */
[----:B------:R-:W-:Y:S01]  /*24e0*/  FADD R27, R77, R50 ;  /* 0x000000324d1b7221 */ /* 0x000fe20000000000 */
[----:B------:R-:W-:Y:S01]  /*24f0*/  F2FP.F16.F32.PACK_AB R77, R14, R77 ;  /* 0x0000004d0e4d723e */ /* 0x000fe200000000ff */
[----:B------:R-:W-:Y:S01]  /*2500*/  @!P4 FMUL R51, R51, 0.5 ;  /* 0x3f0000003333c820 */ /* 0x000fe20000400000 */
[----:B------:R-:W2:Y:S01]  /*2510*/  MUFU.EX2 R83, R47 ;  /* 0x0000002f00537308 */ /* 0x000ea20000000800 */
[----:B-1----:R-:W-:Y:S01]  /*2520*/  @!P5 FMUL R46, R46, R46 ;  /* 0x0000002e2e2ed220 */ /* 0x002fe20000400000 */
[----:B------:R-:W-:-:S03]  /*2530*/  FADD R26, R26, R27 ;  /* 0x0000001b1a1a7221 */ /* 0x000fc60000000000 */
[----:B------:R-:W-:Y:S01]  /*2540*/  FADD R20, R75, R46 ;  /* 0x0000002e4b147221 */ /* 0x000fe20000000000 */
[----:B------:R-:W-:Y:S01]  /*2550*/  F2FP.F16.F32.PACK_AB R75, R12, R75 ;  /* 0x0000004b0c4b723e */ /* 0x000fe200000000ff */
[----:B------:R-:W-:Y:S01]  /*2560*/  @!P1 FMUL R6, R6, 0.5 ;  /* 0x3f00000006069820 */ /* 0x000fe20000400000 */
[----:B------:R-:W1:Y:S01]  /*2570*/  MUFU.EX2 R85, R51 ;  /* 0x0000003300557308 */ /* 0x000e620000000800 */
[----:B---3--:R-:W-:-:S07]  /*2580*/  @!P3 FMUL R81, R81, R81 ;  /* 0x000000515151b220 */ /* 0x008fce0000400000 */
[----:B------:R-:W3:Y:S01]  /*2590*/  MUFU.EX2 R18, R54 ;  /* 0x0000003600127308 */ /* 0x000ee20000000800 */
[----:B--2---:R-:W-:-:S04]  /*25a0*/  @!P2 FMUL R83, R83, R83 ;  /* 0x000000535353a220 */ /* 0x004fc80000400000 */
[----:B------:R-:W-:Y:S01]  /*25b0*/  FADD R21, R12, R83 ;  /* 0x000000530c157221 */ /* 0x000fe20000000000 */
[----:B------:R-:W-:Y:S02]  /*25c0*/  F2FP.F16.F32.PACK_AB R83, R83, R46 ;  /* 0x0000002e5353723e */ /* 0x000fe400000000ff */
[----:B------:R2:W4:Y:S01]  /*25d0*/  MUFU.EX2 R87, R6 ;  /* 0x0000000600577308 */ /* 0x0005220000000800 */
[----:B-1----:R-:W-:-:S04]  /*25e0*/  @!P4 FMUL R85, R85, R85 ;  /* 0x000000555555c220 */ /* 0x002fc80000400000 */
[----:B------:R-:W-:Y:S01]  /*25f0*/  FADD R27, R14, R85 ;  /* 0x000000550e1b7221 */ /* 0x000fe20000000000 */
[----:B------:R-:W-:Y:S01]  /*2600*/  F2FP.F16.F32.PACK_AB R85, R85, R50 ;  /* 0x000000325555723e */ /* 0x000fe200000000ff */
[----:B---3--:R-:W-:Y:S01]  /*2610*/  @!P6 FMUL R18, R18, R18 ;  /* 0x000000121212e220 */ /* 0x008fe20000400000 */
[----:B--2---:R-:W-:Y:S01]  /*2620*/  FADD R6, R10, R81 ;  /* 0x000000510a067221 */ /* 0x004fe20000000000 */
[----:B------:R-:W-:Y:S02]  /*2630*/  F2FP.F16.F32.PACK_AB R81, R81, R42 ;  /* 0x0000002a5151723e */ /* 0x000fe400000000ff */
[----:B------:R-:W-:Y:S01]  /*2640*/  FADD R31, R79, R18 ;  /* 0x000000124f1f7221 */ /* 0x000fe20000000000 */
[----:B------:R-:W-:Y:S01]  /*2650*/  FADD R6, R6, R27 ;  /* 0x0000001b06067221 */ /* 0x000fe20000000000 */
[----:B------:R-:W-:Y:S01]  /*2660*/  F2FP.F16.F32.PACK_AB R79, R16, R79 ;  /* 0x0000004f104f723e */ /* 0x000fe200000000ff */
[----:B----4-:R-:W-:Y:S01]  /*2670*/  @!P1 FMUL R87, R87, R87 ;  /* 0x0000005757579220 */ /* 0x010fe20000400000 */
[----:B------:R-:W-:Y:S01]  /*2680*/  FADD R31, R20, R31 ;  /* 0x0000001f141f7221 */ /* 0x000fe20000000000 */
[----:B------:R-:W-:-:S02]  /*2690*/  IMAD.U32 R20, RZ, RZ, UR7 ;  /* 0x00000007ff147e24 */ /* 0x000fc4000f8e00ff */
[----:B------:R-:W-:Y:S01]  /*26a0*/  FADD R22, R16, R87 ;  /* 0x0000005710167221 */ /* 0x000fe20000000000 */
[----:B------:R-:W-:Y:S01]  /*26b0*/  FADD R26, R26, R31 ;  /* 0x0000001f1a1a7221 */ /* 0x000fe20000000000 */
[----:B------:R1:W-:Y:S02]  /*26c0*/  SYNCS.ARRIVE.TRANS64.A1T0 RZ, [R20+UR11], RZ ;  /* 0x000000ff14ff79a7 */ /* 0x0003e4000810000b */
[----:B------:R-:W-:-:S04]  /*26d0*/  FADD R21, R21, R22 ;  /* 0x0000001615157221 */ /* 0x000fc80000000000 */
[----:B------:R-:W-:Y:S01]  /*26e0*/  FADD R21, R6, R21 ;  /* 0x0000001506157221 */ /* 0x000fe20000000000 */
[----:B------:R-:W-:-:S03]  /*26f0*/  FADD R6, R19, R8 ;  /* 0x0000000813067221 */ /* 0x000fc60000000000 */
[----:B------:R-:W-:Y:S01]  /*2700*/  FADD R8, R26, R21 ;  /* 0x000000151a087221 */ /* 0x000fe20000000000 */
[----:B-1----:R-:W-:Y:S06]  /*2710*/  @!P0 BRA `(.L_x_19) ;  /* 0x0000000000048947 */ /* 0x002fec0003800000 */
[----:B------:R-:W-:Y:S01]  /*2720*/  BPT.TRAP 0x1 ;  /* 0x000000040000795c */ /* 0x000fe20000300000 */
.L_x_19:
[----:B------:R-:W1:Y:S01]  /*2730*/  SYNCS.PHASECHK.TRANS64.TRYWAIT P1, [UR38+0x15008], R9 ;  /* 0x01500809ff0075a7 */ /* 0x000e620008020166 */
[----:B------:R-:W-:Y:S01]  /*2740*/  ULOP3.LUT UR6, UR10, 0x1000000, URZ, 0xfc, !UPT ;  /* 0x010000000a067892 */ /* 0x000fe2000f8efc3f */
[----:B-1----:R-:W-:Y:S11]  /*2750*/  @!P1 BRA `(.L_x_20) ;  /* 0x0000006800e09947 */ /* 0x002ff60003800000 */
.L_x_106:
[----:B------:R-:W-:Y:S01]  /*2760*/  UIADD3 UR10, UR6, 0x300, URZ ;  /* 0x00000300060a7890 */ /* 0x000fe2000fffe03f */
[----:B------:R-:W-:Y:S01]  /*2770*/  WARPGROUP.ARRIVE ;  /* 0x00000000000079c5 */ /* 0x000fe20000000000 */
[----:B------:R-:W-:Y:S01]  /*2780*/  UMOV UR11, 0x80000020 ;  /* 0x80000020000b7882 */ /* 0x000fe20000000000 */
[----:B------:R-:W-:-:S06]  /*2790*/  F2FP.F16.F32.PACK_AB R87, R87, R18 ;  /* 0x000000125757723e */ /* 0x000fcc00000000ff */
[----:B------:R-:W-:Y:S01]  /*27a0*/  HGMMA.64x96x16.F32 R24, R72, gdesc[UR8].tnspB, RZ, !UPT, gsb0 ;  /* 0x4160000848187df0 */ /* 0x000fe2000c0008ff */
[----:B------:R-:W-:Y:S01]  /*27b0*/  UIADD3 UR10, UR6, 0x340, URZ ;  /* 0x00000340060a7890 */ /* 0x000fe2000fffe03f */
[----:B------:R-:W-:Y:S01]  /*27c0*/  UMOV UR11, 0x80000020 ;  /* 0x80000020000b7882 */ /* 0x000fe20000000000 */
[----:B------:R-:W-:Y:S02]  /*27d0*/  WARPGROUP.DEPBAR.LE gsb0, 0x0 ;  /* 0x00008000000079c5 */ /* 0x000fe40000010000 */
[----:B------:R-:W-:-:S06]  /*27e0*/  WARPGROUP.ARRIVE ;  /* 0x00000000000079c5 */ /* 0x000fcc0000000000 */
[----:B------:R-:W-:Y:S01]  /*27f0*/  HGMMA.64x96x16.F32 R24, R76, gdesc[UR8].tnspB, R24, gsb0 ;  /* 0x416000084c187df0 */ /* 0x000fe20008000818 */
        /* <DEDUP_REMOVED lines=9> */
[----:B------:R-:W-:Y:S03]  /*2890*/  HGMMA.64x96x16.F32 R24, R84, gdesc[UR8].tnspB, R24, gsb0 ;  /* 0x4160000854187df0 */ /* 0x000fe60008000818 */
[----:B------:R-:W-:Y:S02]  /*28a0*/  WARPGROUP.DEPBAR.LE gsb0, 0x0 ;  /* 0x00008000000079c5 */ /* 0x000fe40000010000 */
[----:B------:R-:W-:Y:S05]  /*28b0*/  @!P0 BRA `(.L_x_21) ;  /* 0x0000000000048947 */ /* 0x000fea0003800000 */
[----:B------:R-:W-:Y:S01]  /*28c0*/  BPT.TRAP 0x1 ;  /* 0x000000040000795c */ /* 0x000fe20000300000 */
.L_x_21:
[----:B------:R-:W-:Y:S01]  /*28d0*/  UISETP.GT.U32.AND UP0, UPT, UR5, 0x1, UPT ;  /* 0x000000010500788c */ /* 0x000fe2000bf04070 */
[----:B------:R-:W-:Y:S01]  /*28e0*/  MOV R12, RZ ;  /* 0x000000ff000c7202 */ /* 0x000fe20000000f00 */
[----:B------:R-:W-:-:S04]  /*28f0*/  UIADD3 UR7, UR38, 0x15028, URZ ;  /* 0x0001502826077890 */ /* 0x000fc8000fffe03f */
[----:B------:R-:W-:Y:S01]  /*2900*/  PLOP3.LUT P1, PT, PT, PT, UP0, 0x80, 0x0 ;  /* 0x000000000000781c */ /* 0x000fe20003f2f008 */
[----:B------:R-:W-:-:S09]  /*2910*/  UPRMT UR7, URZ, 0x654, UR7 ;  /* 0x000006543f077896 */ /* 0x000fd20008000007 */
[----:B------:R-:W-:Y:S03]  /*2920*/  SYNCS.ARRIVE.TRANS64.RED.A1T0 RZ, [UR7], RZ ;  /* 0x000000ffffff79a7 */ /* 0x000fe60008100407 */
[----:B------:R-:W-:Y:S05]  /*2930*/  @P1 BRA `(.L_x_22) ;  /* 0x0000000000041947 */ /* 0x000fea0003800000 */
[----:B------:R-:W-:Y:S01]  /*2940*/  BPT.TRAP 0x1 ;  /* 0x000000040000795c */ /* 0x000fe20000300000 */
.L_x_22:
[----:B------:R-:W-:Y:S01]  /*2950*/  ISETP.GE.AND P2, PT, R3, 0x4, PT ;  /* 0x000000040300780c */ /* 0x000fe20003f46270 */
[----:B------:R-:W-:Y:S01]  /*2960*/  UMOV UR5, 0x1 ;  /* 0x0000000100057882 */ /* 0x000fe20000000000 */
[----:B------:R-:W-:Y:S01]  /*2970*/  UMOV UR7, 0x2 ;  /* 0x0000000200077882 */ /* 0x000fe20000000000 */
[----:B------:R-:W-:Y:S01]  /*2980*/  VIADD R5, R5, 0x40 ;  /* 0x0000004005057836 */ /* 0x000fe20000000000 */
[----:B-1----:R-:W-:-:S09]  /*2990*/  IADD3 R9, R3, -0x2, RZ ;  /* 0xfffffffe03097810 */ /* 0x002fd20007ffe0ff */
[----:B------:R-:W-:Y:S05]  /*29a0*/  @!P2 BRA `(.L_x_23) ;  /* 0x0000001800b4a947 */ /* 0x000fea0003800000 */
[----:B------:R-:W-:Y:S01]  /*29b0*/  VIADD R10, R3, 0xfffffffd ;  /* 0xfffffffd030a7836 */ /* 0x000fe20000000000 */
[----:B------:R-:W-:Y:S01]  /*29c0*/  MOV R11, R4 ;  /* 0x00000004000b7202 */ /* 0x000fe20000000f00 */
[----:B------:R-:W-:Y:S01]  /*29d0*/  IMAD.MOV.U32 R13, RZ, RZ, R7 ;  /* 0x000000ffff0d7224 */ /* 0x000fe200078e0007 */
[----:B------:R-:W-:Y:S01]  /*29e0*/  MOV R12, RZ ;  /* 0x000000ff000c7202 */ /* 0x000fe20000000f00 */
[----:B------:R-:W-:Y:S01]  /*29f0*/  UMOV UR7, 0x2 ;  /* 0x0000000200077882 */ /* 0x000fe20000000000 */
[----:B------:R-:W-:Y:S01]  /*2a00*/  UMOV UR5, 0x1 ;  /* 0x0000000100057882 */ /* 0x000fe20000000000 */
[----:B------:R-:W-:-:S05]  /*2a10*/  ULDC UR33, c[0x0][0x604] ;  /* 0x0001810000217ab9 */ /* 0x000fca0000000800 */
.L_x_34:
[----:B------:R-:W-:Y:S01]  /*2a20*/  PLOP3.LUT P3, PT, PT, PT, UP1, 0x80, 0x0 ;  /* 0x000000000000781c */ /* 0x000fe20003f6f018 */
[----:B------:R-:W-:-:S12]  /*2a30*/  IMAD.MOV.U32 R9, RZ, RZ, R10 ;  /* 0x000000ffff097224 */ /* 0x000fd800078e000a */
[----:B------:R-:W-:Y:S05]  /*2a40*/  @!P3 BRA `(.L_x_24) ;  /* 0x000000000004b947 */ /* 0x000fea0003800000 */
[----:B------:R-:W-:Y:S01]  /*2a50*/  BPT.TRAP 0x1 ;  /* 0x000000040000795c */ /* 0x000fe20000300000 */
.L_x_24:
[----:B------:R-:W-:Y:S01]  /*2a60*/  ULEA UR10, UR7, UR38, 0x3 ;  /* 0x00000026070a7291 */ /* 0x000fe2000f8e183f */
[----:B------:R-:W-:-:S08]  /*2a70*/  SHF.L.U32 R3, R12, 0x1f, RZ ;  /* 0x0000001f0c037819 */ /* 0x000fd000000006ff */
[----:B------:R-:W1:Y:S02]  /*2a80*/  SYNCS.PHASECHK.TRANS64.TRYWAIT P2, [UR10+0x15000], R3 ;  /* 0x01500003ff0075a7 */ /* 0x000e64000804014a */
[----:B-1----:R-:W-:Y:S05]  /*2a90*/  @!P2 BRA `(.L_x_25) ;  /* 0x000000680028a947 */ /* 0x002fea0003800000 */
.L_x_107:
[----:B------:R-:W-:Y:S01]  /*2aa0*/  UIMAD UR10, UR7, 0x300, UR4 ;  /* 0x00000300070a78a4 */ /* 0x000fe2000f8e0204 */
[----:B------:R-:W-:Y:S01]  /*2ab0*/  WARPGROUP.ARRIVE ;  /* 0x00000000000079c5 */ /* 0x000fe20000000000 */
[----:B------:R-:W-:Y:S01]  /*2ac0*/  UMOV UR11, 0x80000020 ;  /* 0x80000020000b7882 */ /* 0x000fe20000000000 */
[----:B------:R-:W-:Y:S01]  /*2ad0*/  UMOV UR15, 0x80000020 ;  /* 0x80000020000f7882 */ /* 0x000fe20000000000 */
[----:B------:R-:W-:Y:S02]  /*2ae0*/  UIADD3 UR14, UR10, 0x2, URZ ;  /* 0x000000020a0e7890 */ /* 0x000fe4000fffe03f */
[----:B------:R-:W-:Y:S01]  /*2af0*/  UIADD3 UR18, UR10, 0x100, URZ ;  /* 0x000001000a127890 */ /* 0x000fe2000fffe03f */
[----:B------:R-:W-:Y:S02]  /*2b00*/  UMOV UR19, 0x80000020 ;  /* 0x8000002000137882 */ /* 0x000fe40000000000 */
[----:B------:R-:W-:Y:S01]  /*2b10*/  HGMMA.64x64x16.F32 R72, gdesc[UR8], RZ, !UPT, gsb0 ;  /* 0x00e00000084879f0 */ /* 0x000fe2000c0008ff */
[----:B------:R-:W-:Y:S01]  /*2b20*/  UIADD3 UR22, UR10, 0x102, URZ ;  /* 0x000001020a167890 */ /* 0x000fe2000fffe03f */
[----:B------:R-:W-:Y:S01]  /*2b30*/  UMOV UR23, 0x80000020 ;  /* 0x8000002000177882 */ /* 0x000fe20000000000 */
[----:B------:R-:W-:Y:S01]  /*2b40*/  UIADD3 UR26, UR10, 0x200, URZ ;  /* 0x000002000a1a7890 */ /* 0x000fe2000fffe03f */
[----:B------:R-:W-:Y:S01]  /*2b50*/  UMOV UR27, 0x80000020 ;  /* 0x80000020001b7882 */ /* 0x000fe20000000000 */
[----:B------:R-:W-:Y:S01]  /*2b60*/  UIADD3 UR30, UR10, 0x202, URZ ;  /* 0x000002020a1e7890 */ /* 0x000fe2000fffe03f */
[----:B------:R-:W-:Y:S01]  /*2b70*/  UMOV UR31, 0x80000020 ;  /* 0x80000020001f7882 */ /* 0x000fe20000000000 */
[----:B------:R-:W-:-:S04]  /*2b80*/  UIADD3 UR7, UR7, 0x1, URZ ;  /* 0x0000000107077890 */ /* 0x000fc8000fffe03f */
[----:B------:R-:W-:-:S04]  /*2b90*/  UISETP.NE.AND UP0, UPT, UR7, 0x5, UPT ;  /* 0x000000050700788c */ /* 0x000fc8000bf05270 */
[----:B------:R-:W-:Y:S02]  /*2ba0*/  USEL UR10, URZ, 0x1, UP0 ;  /* 0x000000013f0a7887 */ /* 0x000fe40008000000 */
[----:B------:R-:W-:-:S04]  /*2bb0*/  USEL UR11, UR7, URZ, UP0 ;  /* 0x0000003f070b7287 */ /* 0x000fc80008000000 */
[----:B-1----:R-:W-:Y:S01]  /*2bc0*/  LOP3.LUT R3, R12, UR10, RZ, 0x3c, !PT ;  /* 0x0000000a0c037c12 */ /* 0x002fe2000f8e3cff */
        /* <DEDUP_REMOVED lines=16> */
[----:B------:R-:W-:Y:S05]  /*2cd0*/  @!P3 BRA `(.L_x_26) ;  /* 0x000000000004b947 */ /* 0x000fea0003800000 */
[----:B------:R-:W-:Y:S01]  /*2ce0*/  BPT.TRAP 0x1 ;  /* 0x000000040000795c */ /* 0x000fe20000300000 */
.L_x_26:
[----:B------:R-:W-:Y:S01]  /*2cf0*/  FMNMX R4, R72, R11, !PT ;  /* 0x0000000b48047209 */ /* 0x000fe20007800000 */
[----:B------:R-:W-:-:S03]  /*2d00*/  ULEA UR7, UR11, UR38, 0x3 ;  /* 0x000000260b077291 */ /* 0x000fc6000f8e183f */
[----:B------:R-:W-:-:S04]  /*2d10*/  FMNMX R7, R73, R4, !PT ;  /* 0x0000000449077209 */ /* 0x000fc80007800000 */
        /* <DEDUP_REMOVED lines=13> */
[----:B------:R-:W-:-:S05]  /*2df0*/  FMNMX R7, R101, R4, !PT ;  /* 0x0000000465077209 */ /* 0x000fca0007800000 */
[----:B------:R-:W1:Y:S02]  /*2e00*/  SHFL.BFLY PT, R4, R7, 0x1, 0x1f ;  /* 0x0c201f0007047f89 */ /* 0x000e6400000e0000 */
[----:B-1----:R-:W-:Y:S02]  /*2e10*/  FMNMX R10, R7, R4, !PT ;  /* 0x00000004070a7209 */ /* 0x002fe40007800000 */
[----:B------:R-:W-:-:S03]  /*2e20*/  FMNMX R4, R74, R13, !PT ;  /* 0x0000000d4a047209 */ /* 0x000fc60007800000 */
[----:B------:R-:W1:Y:S01]  /*2e30*/  SHFL.BFLY PT, R15, R10, 0x2, 0x1f ;  /* 0x0c401f000a0f7f89 */ /* 0x000e6200000e0000 */
[----:B------:R-:W-:-:S04]  /*2e40*/  FMNMX R17, R75, R4, !PT ;  /* 0x000000044b117209 */ /* 0x000fc80007800000 */
[----:B------:R-:W-:-:S04]  /*2e50*/  FMNMX R4, R78, R17, !PT ;  /* 0x000000114e047209 */ /* 0x000fc80007800000 */
[----:B------:R-:W-:-:S04]  /*2e60*/  FMNMX R17, R79, R4, !PT ;  /* 0x000000044f117209 */ /* 0x000fc80007800000 */
[----:B------:R-:W-:Y:S02]  /*2e70*/  FMNMX R12, R82, R17, !PT ;  /* 0x00000011520c7209 */ /* 0x000fe40007800000 */
[----:B-1----:R-:W-:Y:S02]  /*2e80*/  FMNMX R4, R10, R15, !PT ;  /* 0x0000000f0a047209 */ /* 0x002fe40007800000 */
[----:B------:R-:W-:Y:S02]  /*2e90*/  FMNMX R15, R83, R12, !PT ;  /* 0x0000000c530f7209 */ /* 0x000fe40007800000 */
[----:B------:R-:W-:Y:S02]  /*2ea0*/  FSETP.NEU.AND P2, PT, R4, -INF , PT ;  /* 0xff8000000400780b */ /* 0x000fe40003f4d000 */
[----:B------:R-:W-:Y:S02]  /*2eb0*/  FMNMX R14, R86, R15, !PT ;  /* 0x0000000f560e7209 */ /* 0x000fe40007800000 */
[----:B------:R-:W-:-:S02]  /*2ec0*/  FSEL R12, R4, RZ, P2 ;  /* 0x000000ff040c7208 */ /* 0x000fc40001000000 */
[----:B------:R-:W-:-:S03]  /*2ed0*/  FMNMX R7, R87, R14, !PT ;  /* 0x0000000e57077209 */ /* 0x000fc60007800000 */
[----:B------:R-:W-:Y:S01]  /*2ee0*/  FMUL R10, R12, UR33 ;  /* 0x000000210c0a7c20 */ /* 0x000fe20008400000 */
[----:B------:R-:W-:Y:S01]  /*2ef0*/  FMNMX R14, R90, R7, !PT ;  /* 0x000000075a0e7209 */ /* 0x000fe20007800000 */
[----:B------:R-:W-:Y:S02]  /*2f00*/  FADD R12, -R12, R11 ;  /* 0x0000000b0c0c7221 */ /* 0x000fe40000000100 */
[--C-:B------:R-:W-:Y:S01]  /*2f10*/  FFMA R72, R72, UR33, -R10.reuse ;  /* 0x0000002148487c23 */ /* 0x100fe2000800080a */
[--C-:B------:R-:W-:Y:S01]  /*2f20*/  FFMA R73, R73, UR33, -R10.reuse ;  /* 0x0000002149497c23 */ /* 0x100fe2000800080a */
[----:B------:R-:W-:Y:S01]  /*2f30*/  FMNMX R7, R91, R14, !PT ;  /* 0x0000000e5b077209 */ /* 0x000fe20007800000 */
[--C-:B------:R-:W-:Y:S01]  /*2f40*/  FFMA R77, R77, UR33, -R10.reuse ;  /* 0x000000214d4d7c23 */ /* 0x100fe2000800080a */
[--C-:B------:R-:W-:Y:S01]  /*2f50*/  FFMA R80, R80, UR33, -R10.reuse ;  /* 0x0000002150507c23 */ /* 0x100fe2000800080a */
[----:B------:R-:W-:Y:S01]  /*2f60*/  FSETP.GEU.AND P5, PT, R72, -126, PT ;  /* 0xc2fc00004800780b */ /* 0x000fe20003fae000 */
        /* <DEDUP_REMOVED lines=12> */
[----:B------:R-:W-:Y:S01]  /*3030*/  @!P5 FMUL R72, R72, 0.5 ;  /* 0x3f0000004848d820 */ /* 0x000fe20000400000 */
[----:B------:R-:W-:Y:S01]  /*3040*/  FSETP.GEU.AND P2, PT, R76, -126, PT ;  /* 0xc2fc00004c00780b */ /* 0x000fe20003f4e000 */
[----:B------:R-:W-:Y:S01]  /*3050*/  @!P3 FMUL R73, R73, 0.5 ;  /* 0x3f0000004949b820 */ /* 0x000fe20000400000 */
[----:B------:R-:W-:Y:S01]  /*3060*/  FMNMX R7, R99, R14, !PT ;  /* 0x0000000e63077209 */ /* 0x000fe20007800000 */
[--C-:B------:R-:W-:Y:S01]  /*3070*/  FFMA R92, R92, UR33, -R10.reuse ;  /* 0x000000215c5c7c23 */ /* 0x100fe2000800080a */
[--C-:B------:R-:W-:Y:S01]  /*3080*/  FFMA R93, R93, UR33, -R10.reuse ;  /* 0x000000215d5d7c23 */ /* 0x100fe2000800080a */
[----:B------:R-:W1:Y:S01]  /*3090*/  MUFU.EX2 R72, R72 ;  /* 0x0000004800487308 */ /* 0x000e620000000800 */
[----:B------:R-:W-:Y:S01]  /*30a0*/  FMNMX R14, R102, R7, !PT ;  /* 0x00000007660e7209 */ /* 0x000fe20007800000 */
[----:B------:R-:W-:Y:S01]  /*30b0*/  @!P4 FMUL R77, R77, 0.5 ;  /* 0x3f0000004d4dc820 */ /* 0x000fe20000400000 */
[--C-:B------:R-:W-:Y:S01]  /*30c0*/  FFMA R97, R97, UR33, -R10.reuse ;  /* 0x0000002161617c23 */ /* 0x100fe2000800080a */
[----:B------:R-:W-:Y:S01]  /*30d0*/  @!P6 FMUL R80, R80, 0.5 ;  /* 0x3f0000005050e820 */ /* 0x000fe20000400000 */
[----:B------:R-:W-:Y:S01]  /*30e0*/  FMNMX R14, R103, R14, !PT ;  /* 0x0000000e670e7209 */ /* 0x000fe20007800000 */
[--C-:B------:R-:W-:Y:S01]  /*30f0*/  FFMA R96, R96, UR33, -R10.reuse ;  /* 0x0000002160607c23 */ /* 0x100fe2000800080a */
[--C-:B------:R-:W-:Y:S01]  /*3100*/  FFMA R101, R101, UR33, -R10.reuse ;  /* 0x0000002165657c23 */ /* 0x100fe2000800080a */
[----:B------:R-:W2:Y:S01]  /*3110*/  MUFU.EX2 R73, R73 ;  /* 0x0000004900497308 */ /* 0x000ea20000000800 */
[----:B------:R-:W-:Y:S01]  /*3120*/  @!P2 FMUL R76, R76, 0.5 ;  /* 0x3f0000004c4ca820 */ /* 0x000fe20000400000 */
[----:B------:R-:W3:Y:S01]  /*3130*/  SHFL.BFLY PT, R7, R14, 0x1, 0x1f ;  /* 0x0c201f000e077f89 */ /* 0x000ee200000e0000 */
[----:B------:R-:W-:Y:S01]  /*3140*/  FFMA R100, R100, UR33, -R10 ;  /* 0x0000002164647c23 */ /* 0x000fe2000800080a */
[----:B------:R-:W-:-:S04]  /*3150*/  FMUL R12, R12, UR33 ;  /* 0x000000210c0c7c20 */ /* 0x000fc80008400000 */
[----:B------:R-:W4:Y:S01]  /*3160*/  MUFU.EX2 R77, R77 ;  /* 0x0000004d004d7308 */ /* 0x000f220000000800 */
[----:B-1----:R-:W-:Y:S01]  /*3170*/  @!P5 FMUL R72, R72, R72 ;  /* 0x000000484848d220 */ /* 0x002fe20000400000 */
[----:B------:R-:W-:-:S06]  /*3180*/  FSETP.GEU.AND P5, PT, R81, -126, PT ;  /* 0xc2fc00005100780b */ /* 0x000fcc0003fae000 */
[----:B------:R-:W1:Y:S01]  /*3190*/  MUFU.EX2 R80, R80 ;  /* 0x0000005000507308 */ /* 0x000e620000000800 */
[----:B--2---:R-:W-:Y:S01]  /*31a0*/  @!P3 FMUL R73, R73, R73 ;  /* 0x000000494949b220 */ /* 0x004fe20000400000 */
[----:B------:R-:W-:-:S05]  /*31b0*/  FSETP.GEU.AND P3, PT, R84, -126, PT ;  /* 0xc2fc00005400780b */ /* 0x000fca0003f6e000 */
[----:B------:R-:W-:Y:S01]  /*31c0*/  @!P5 FMUL R81, R81, 0.5 ;  /* 0x3f0000005151d820 */ /* 0x000fe20000400000 */
[----:B------:R-:W2:Y:S01]  /*31d0*/  MUFU.EX2 R76, R76 ;  /* 0x0000004c004c7308 */ /* 0x000ea20000000800 */
[----:B----4-:R-:W-:Y:S01]  /*31e0*/  @!P4 FMUL R77, R77, R77 ;  /* 0x0000004d4d4dc220 */ /* 0x010fe20000400000 */
[----:B------:R-:W-:Y:S02]  /*31f0*/  FSETP.GEU.AND P4, PT, R88, -126, PT ;  /* 0xc2fc00005800780b */ /* 0x000fe40003f8e000 */
[----:B---3--:R-:W-:-:S03]  /*3200*/  FMNMX R7, R14, R7, !PT ;  /* 0x000000070e077209 */ /* 0x008fc60007800000 */
[----:B------:R-:W-:Y:S01]  /*3210*/  @!P3 FMUL R84, R84, 0.5 ;  /* 0x3f0000005454b820 */ /* 0x000fe20000400000 */
[----:B------:R-:W3:Y:S01]  /*3220*/  MUFU.EX2 R81, R81 ;  /* 0x0000005100517308 */ /* 0x000ee20000000800 */
[----:B-1----:R-:W-:Y:S01]  /*3230*/  @!P6 FMUL R80, R80, R80 ;  /* 0x000000505050e220 */ /* 0x002fe20000400000 */
[----:B------:R-:W-:Y:S01]  /*3240*/  FSETP.GEU.AND P6, PT, R89, -126, PT ;  /* 0xc2fc00005900780b */ /* 0x000fe20003fce000 */
[----:B------:R-:W1:Y:S04]  /*3250*/  SHFL.BFLY PT, R16, R7, 0x2, 0x1f ;  /* 0x0c401f0007107f89 */ /* 0x000e6800000e0000 */
[----:B------:R-:W-:Y:S01]  /*3260*/  @!P4 FMUL R88, R88, 0.5 ;  /* 0x3f0000005858c820 */ /* 0x000fe20000400000 */
[----:B------:R-:W4:Y:S01]  /*3270*/  MUFU.EX2 R84, R84 ;  /* 0x0000005400547308 */ /* 0x000f220000000800 */
[----:B--2---:R-:W-:Y:S01]  /*3280*/  @!P2 FMUL R76, R76, R76 ;  /* 0x0000004c4c4ca220 */ /* 0x004fe20000400000 */
[----:B------:R-:W-:-:S05]  /*3290*/  FSETP.GEU.AND P2, PT, R85, -126, PT ;  /* 0xc2fc00005500780b */ /* 0x000fca0003f4e000 */
[----:B------:R-:W-:Y:S01]  /*32a0*/  @!P6 FMUL R89, R89, 0.5 ;  /* 0x3f0000005959e820 */ /* 0x000fe20000400000 */
[----:B------:R-:W2:Y:S01]  /*32b0*/  MUFU.EX2 R15, R88 ;  /* 0x00000058000f7308 */ /* 0x000ea20000000800 */
[----:B---3--:R-:W-:Y:S01]  /*32c0*/  @!P5 FMUL R81, R81, R81 ;  /* 0x000000515151d220 */ /* 0x008fe20000400000 */
[----:B------:R-:W-:-:S05]  /*32d0*/  FSETP.GEU.AND P5, PT, R92, -126, PT ;  /* 0xc2fc00005c00780b */ /* 0x000fca0003fae000 */
[----:B------:R-:W-:Y:S01]  /*32e0*/  @!P2 FMUL R85, R85, 0.5 ;  /* 0x3f0000005555a820 */ /* 0x000fe20000400000 */
[----:B------:R-:W3:Y:S01]  /*32f0*/  MUFU.EX2 R14, R89 ;  /* 0x00000059000e7308 */ /* 0x000ee20000000800 */
[----:B----4-:R-:W-:Y:S01]  /*3300*/  @!P3 FMUL R84, R84, R84 ;  /* 0x000000545454b220 */ /* 0x010fe20000400000 */
[----:B------:R-:W-:Y:S02]  /*3310*/  FSETP.GEU.AND P3, PT, R93, -126, PT ;  /* 0xc2fc00005d00780b */ /* 0x000fe40003f6e000 */
[----:B-1----:R-:W-:-:S03]  /*3320*/  FMNMX R7, R7, R16, !PT ;  /* 0x0000001007077209 */ /* 0x002fc60007800000 */
[----:B------:R-:W-:Y:S01]  /*3330*/  @!P5 FMUL R92, R92, 0.5 ;  /* 0x3f0000005c5cd820 */ /* 0x000fe20000400000 */
[----:B------:R-:W1:Y:S01]  /*3340*/  MUFU.EX2 R85, R85 ;  /* 0x0000005500557308 */ /* 0x000e620000000800 */
[----:B--2---:R-:W-:Y:S01]  /*3350*/  @!P4 FMUL R15, R15, R15 ;  /* 0x0000000f0f0fc220 */ /* 0x004fe20000400000 */
[----:B------:R-:W-:-:S05]  /*3360*/  FSETP.GEU.AND P4, PT, R97, -126, PT ;  /* 0xc2fc00006100780b */ /* 0x000fca0003f8e000 */
[----:B------:R-:W-:Y:S01]  /*3370*/  @!P3 FMUL R93, R93, 0.5 ;  /* 0x3f0000005d5db820 */ /* 0x000fe20000400000 */
[----:B------:R-:W2:Y:S01]  /*3380*/  MUFU.EX2 R17, R92 ;  /* 0x0000005c00117308 */ /* 0x000ea20000000800 */
[----:B---3--:R-:W-:Y:S01]  /*3390*/  @!P6 FMUL R14, R14, R14 ;  /* 0x0000000e0e0ee220 */ /* 0x008fe20000400000 */
[----:B------:R-:W-:-:S03]  /*33a0*/  FSETP.NEU.AND P6, PT, R7, -INF , PT ;  /* 0xff8000000700780b */ /* 0x000fc60003fcd000 */
[----:B------:R-:W-:Y:S01]  /*33b0*/  FADD R11, R73, R14 ;  /* 0x0000000e490b7221 */ /* 0x000fe20000000000 */
[----:B------:R-:W-:Y:S01]  /*33c0*/  FSEL R20, R7, RZ, P6 ;  /* 0x000000ff07147208 */ /* 0x000fe20003000000 */
[----:B------:R-:W-:Y:S01]  /*33d0*/  @!P4 FMUL R97, R97, 0.5 ;  /* 0x3f0000006161c820 */ /* 0x000fe20000400000 */
[----:B------:R-:W3:Y:S01]  /*33e0*/  MUFU.EX2 R16, R93 ;  /* 0x0000005d00107308 */ /* 0x000ee20000000800 */
[----:B-1----:R-:W-:Y:S01]  /*33f0*/  @!P2 FMUL R85, R85, R85 ;  /* 0x000000555555a220 */ /* 0x002fe20000400000 */
[----:B------:R-:W-:Y:S01]  /*3400*/  FSETP.GEU.AND P2, PT, R96, -126, PT ;  /* 0xc2fc00006000780b */ /* 0x000fe20003f4e000 */
[----:B------:R-:W-:Y:S01]  /*3410*/  FMUL R22, R20, UR33 ;  /* 0x0000002114167c20 */ /* 0x000fe20008400000 */
[----:B------:R-:W-:Y:S01]  /*3420*/  FSETP.GEU.AND P6, PT, R100, -126, PT ;  /* 0xc2fc00006400780b */ /* 0x000fe20003fce000 */
[----:B------:R-:W-:Y:S01]  /*3430*/  FADD R20, -R20, R13 ;  /* 0x0000000d14147221 */ /* 0x000fe20000000100 */
[----:B------:R-:W-:Y:S01]  /*3440*/  FADD R13, R72, R15 ;  /* 0x0000000f480d7221 */ /* 0x000fe20000000000 */
[--C-:B------:R-:W-:Y:S01]  /*3450*/  FFMA R74, R74, UR33, -R22.reuse ;  /* 0x000000214a4a7c23 */ /* 0x100fe20008000816 */
[----:B------:R-:W1:Y:S01]  /*3460*/  MUFU.EX2 R10, R97 ;  /* 0x00000061000a7308 */ /* 0x000e620000000800 */
[----:B--2---:R-:W-:Y:S01]  /*3470*/  @!P5 FMUL R17, R17, R17 ;  /* 0x000000111111d220 */ /* 0x004fe20000400000 */
[----:B------:R-:W-:Y:S01]  /*3480*/  FSETP.GEU.AND P5, PT, R101, -126, PT ;  /* 0xc2fc00006500780b */ /* 0x000fe20003fae000 */
[--C-:B------:R-:W-:Y:S01]  /*3490*/  FFMA R78, R78, UR33, -R22.reuse ;  /* 0x000000214e4e7c23 */ /* 0x100fe20008000816 */
[--C-:B------:R-:W-:Y:S01]  /*34a0*/  FFMA R75, R75, UR33, -R22.reuse ;  /* 0x000000214b4b7c23 */ /* 0x100fe20008000816 */
[--C-:B------:R-:W-:Y:S01]  /*34b0*/  FFMA R89, R82, UR33, -R22.reuse ;  /* 0x0000002152597c23 */ /* 0x100fe20008000816 */
[--C-:B------:R-:W-:Y:S01]  /*34c0*/  FFMA R23, R79, UR33, -R22.reuse ;  /* 0x000000214f177c23 */ /* 0x100fe20008000816 */
[----:B------:R-:W-:Y:S01]  /*34d0*/  @!P2 FMUL R96, R96, 0.5 ;  /* 0x3f0000006060a820 */ /* 0x000fe20000400000 */
[--C-:B------:R-:W-:Y:S01]  /*34e0*/  FFMA R92, R91, UR33, -R22.reuse ;  /* 0x000000215b5c7c23 */ /* 0x100fe20008000816 */
[----:B---3--:R-:W-:Y:S01]  /*34f0*/  @!P3 FMUL R16, R16, R16 ;  /* 0x000000101010b220 */ /* 0x008fe20000400000 */
[----:B------:R-:W-:Y:S01]  /*3500*/  FSETP.GEU.AND P3, PT, R74, -126, PT ;  /* 0xc2fc00004a00780b */ /* 0x000fe20003f6e000 */
[----:B------:R-:W2:Y:S01]  /*3510*/  MUFU.EX2 R19, R96 ;  /* 0x0000006000137308 */ /* 0x000ea20000000800 */
[----:B------:R-:W-:Y:S01]  /*3520*/  @!P6 FMUL R100, R100, 0.5 ;  /* 0x3f0000006464e820 */ /* 0x000fe20000400000 */
[--C-:B------:R-:W-:Y:S01]  /*3530*/  FFMA R94, R94, UR33, -R22.reuse ;  /* 0x000000215e5e7c23 */ /* 0x100fe20008000816 */
[--C-:B------:R-:W-:Y:S01]  /*3540*/  FFMA R98, R98, UR33, -R22.reuse ;  /* 0x0000002162627c23 */ /* 0x100fe20008000816 */
[----:B------:R-:W-:Y:S01]  /*3550*/  @!P5 FMUL R101, R101, 0.5 ;  /* 0x3f0000006565d820 */ /* 0x000fe20000400000 */
[--C-:B------:R-:W-:Y:S01]  /*3560*/  FFMA R95, R95, UR33, -R22.reuse ;  /* 0x000000215f5f7c23 */ /* 0x100fe20008000816 */
[----:B-1----:R-:W-:Y:S01]  /*3570*/  @!P4 FMUL R10, R10, R10 ;  /* 0x0000000a0a0ac220 */ /* 0x002fe20000400000 */
[----:B------:R-:W-:Y:S01]  /*3580*/  FSETP.GEU.AND P4, PT, R78, -126, PT ;  /* 0xc2fc00004e00780b */ /* 0x000fe20003f8e000 */
[----:B------:R-:W1:Y:S01]  /*3590*/  MUFU.EX2 R18, R101 ;  /* 0x0000006500127308 */ /* 0x000e620000000800 */
[--C-:B------:R-:W-:Y:S01]  /*35a0*/  FFMA R99, R99, UR33, -R22.reuse ;  /* 0x0000002163637c23 */ /* 0x100fe20008000816 */
[--C-:B------:R-:W-:Y:S01]  /*35b0*/  FFMA R102, R102, UR33, -R22.reuse ;  /* 0x0000002166667c23 */ /* 0x100fe20008000816 */
[----:B------:R-:W-:Y:S01]  /*35c0*/  FFMA R103, R103, UR33, -R22 ;  /* 0x0000002167677c23 */ /* 0x000fe20008000816 */
[----:B------:R-:W-:Y:S01]  /*35d0*/  @!P3 FMUL R74, R74, 0.5 ;  /* 0x3f0000004a4ab820 */ /* 0x000fe20000400000 */
[----:B------:R-:W-:-:S03]  /*35e0*/  F2FP.F16.F32.PACK_AB R72, R73, R72 ;  /* 0x000000484948723e */ /* 0x000fc600000000ff */
[----:B------:R-:W3:Y:S01]  /*35f0*/  MUFU.EX2 R21, R100 ;  /* 0x0000006400157308 */ /* 0x000ee20000000800 */
[----:B--2---:R-:W-:Y:S01]  /*3600*/  @!P2 FMUL R19, R19, R19 ;  /* 0x000000131313a220 */ /* 0x004fe20000400000 */
[----:B------:R-:W-:Y:S02]  /*3610*/  FSETP.GEU.AND P2, PT, R75, -126, PT ;  /* 0xc2fc00004b00780b */ /* 0x000fe40003f4e000 */
[----:B------:R-:W-:-:S04]  /*3620*/  @!P4 FMUL R78, R78, 0.5 ;  /* 0x3f0000004e4ec820 */ /* 0x000fc80000400000 */
[----:B------:R2:W4:Y:S01]  /*3630*/  MUFU.EX2 R88, R74 ;  /* 0x0000004a00587308 */ /* 0x0005220000000800 */
[----:B-1----:R-:W-:Y:S01]  /*3640*/  @!P5 FMUL R18, R18, R18 ;  /* 0x000000121212d220 */ /* 0x002fe20000400000 */
[----:B------:R-:W-:-:S05]  /*3650*/  FSETP.GEU.AND P5, PT, R89, -126, PT ;  /* 0xc2fc00005900780b */ /* 0x000fca0003fae000 */
[----:B------:R-:W-:Y:S01]  /*3660*/  @!P2 FMUL R75, R75, 0.5 ;  /* 0x3f0000004b4ba820 */ /* 0x000fe20000400000 */
[----:B------:R1:W5:Y:S01]  /*3670*/  MUFU.EX2 R82, R78 ;  /* 0x0000004e00527308 */ /* 0x0003620000000800 */
[----:B--2---:R-:W-:Y:S01]  /*3680*/  FFMA R74, R83, UR33, -R22 ;  /* 0x00000021534a7c23 */ /* 0x004fe20008000816 */
[----:B---3--:R-:W-:Y:S01]  /*3690*/  @!P6 FMUL R21, R21, R21 ;  /* 0x000000151515e220 */ /* 0x008fe20000400000 */
[----:B------:R-:W-:-:S04]  /*36a0*/  FSETP.GEU.AND P6, PT, R23, -126, PT ;  /* 0xc2fc00001700780b */ /* 0x000fc80003fce000 */
[----:B------:R-:W-:Y:S01]  /*36b0*/  @!P5 FMUL R89, R89, 0.5 ;  /* 0x3f0000005959d820 */ /* 0x000fe20000400000 */
[----:B------:R2:W3:Y:S01]  /*36c0*/  MUFU.EX2 R79, R75 ;  /* 0x0000004b004f7308 */ /* 0x0004e20000000800 */
[----:B----4-:R-:W-:Y:S01]  /*36d0*/  @!P3 FMUL R88, R88, R88 ;  /* 0x000000585858b220 */ /* 0x010fe20000400000 */
[----:B------:R-:W-:Y:S01]  /*36e0*/  FSETP.GEU.AND P3, PT, R74, -126, PT ;  /* 0xc2fc00004a00780b */ /* 0x000fe20003f6e000 */
[----:B-1----:R-:W-:-:S05]  /*36f0*/  FFMA R78, R87, UR33, -R22 ;  /* 0x00000021574e7c23 */ /* 0x002fca0008000816 */
[----:B------:R-:W-:Y:S01]  /*3700*/  @!P6 FMUL R23, R23, 0.5 ;  /* 0x3f0000001717e820 */ /* 0x000fe20000400000 */
[----:B------:R-:W1:Y:S01]  /*3710*/  MUFU.EX2 R89, R89 ;  /* 0x0000005900597308 */ /* 0x000e620000000800 */
[----:B-----5:R-:W-:Y:S01]  /*3720*/  @!P4 FMUL R82, R82, R82 ;  /* 0x000000525252c220 */ /* 0x020fe20000400000 */
[----:B--2---:R-:W-:Y:S01]  /*3730*/  FFMA R75, R86, UR33, -R22 ;  /* 0x00000021564b7c23 */ /* 0x004fe20008000816 */
[----:B------:R-:W-:-:S03]  /*3740*/  FSETP.GEU.AND P4, PT, R78, -126, PT ;  /* 0xc2fc00004e00780b */ /* 0x000fc60003f8e000 */
[----:B------:R-:W-:Y:S02]  /*3750*/  @!P3 FMUL R74, R74, 0.5 ;  /* 0x3f0000004a4ab820 */ /* 0x000fe40000400000 */
[----:B------:R2:W4:Y:S01]  /*3760*/  MUFU.EX2 R83, R23 ;  /* 0x0000001700537308 */ /* 0x0005220000000800 */
[----:B---3--:R-:W-:Y:S01]  /*3770*/  @!P2 FMUL R79, R79, R79 ;  /* 0x0000004f4f4fa220 */ /* 0x008fe20000400000 */
[----:B------:R-:W-:-:S04]  /*3780*/  FSETP.GEU.AND P2, PT, R75, -126, PT ;  /* 0xc2fc00004b00780b */ /* 0x000fc80003f4e000 */
[----:B------:R-:W-:Y:S02]  /*3790*/  F2FP.F16.F32.PACK_AB R73, R79, R88 ;  /* 0x000000584f49723e */ /* 0x000fe400000000ff */
[----:B------:R3:W5:Y:S01]  /*37a0*/  MUFU.EX2 R86, R74 ;  /* 0x0000004a00567308 */ /* 0x0007620000000800 */
[----:B------:R-:W-:Y:S01]  /*37b0*/  @!P4 FMUL R78, R78, 0.5 ;  /* 0x3f0000004e4ec820 */ /* 0x000fe20000400000 */
[----:B--2---:R-:W-:Y:S01]  /*37c0*/  FFMA R23, R90, UR33, -R22 ;  /* 0x000000215a177c23 */ /* 0x004fe20008000816 */
[----:B-1----:R-:W-:Y:S01]  /*37d0*/  @!P5 FMUL R89, R89, R89 ;  /* 0x000000595959d220 */ /* 0x002fe20000400000 */
[----:B------:R-:W-:Y:S01]  /*37e0*/  FSETP.GEU.AND P5, PT, R92, -126, PT ;  /* 0xc2fc00005c00780b */ /* 0x000fe20003fae000 */
[----:B------:R-:W-:Y:S02]  /*37f0*/  FADD R22, R77, R16 ;  /* 0x000000104d167221 */ /* 0x000fe40000000000 */
[----:B------:R-:W-:Y:S01]  /*3800*/  @!P2 FMUL R75, R75, 0.5 ;  /* 0x3f0000004b4ba820 */ /* 0x000fe20000400000 */
[----:B------:R-:W1:Y:S01]  /*3810*/  MUFU.EX2 R90, R78 ;  /* 0x0000004e005a7308 */ /* 0x000e620000000800 */
[----:B----4-:R-:W-:Y:S01]  /*3820*/  @!P6 FMUL R83, R83, R83 ;  /* 0x000000535353e220 */ /* 0x010fe20000400000 */
[----:B------:R-:W-:Y:S01]  /*3830*/  FSETP.GEU.AND P6, PT, R23, -126, PT ;  /* 0xc2fc00001700780b */ /* 0x000fe20003fce000 */
[----:B---3--:R-:W-:-:S04]  /*3840*/  FADD R74, R80, R19 ;  /* 0x00000013504a7221 */ /* 0x008fc80000000000 */
[----:B------:R-:W-:Y:S01]  /*3850*/  FADD R13, R13, R74 ;  /* 0x0000004a0d0d7221 */ /* 0x000fe20000000000 */
[----:B------:R2:W3:Y:S01]  /*3860*/  MUFU.EX2 R87, R75 ;  /* 0x0000004b00577308 */ /* 0x0004e20000000800 */
[----:B-----5:R-:W-:Y:S01]  /*3870*/  @!P3 FMUL R86, R86, R86 ;  /* 0x000000565656b220 */ /* 0x020fe20000400000 */
[----:B------:R-:W-:Y:S01]  /*3880*/  FSETP.GEU.AND P3, PT, R94, -126, PT ;  /* 0xc2fc00005e00780b */ /* 0x000fe20003f6e000 */
[----:B------:R-:W-:-:S04]  /*3890*/  @!P5 FMUL R92, R92, 0.5 ;  /* 0x3f0000005c5cd820 */ /* 0x000fc80000400000 */
[----:B------:R-:W-:Y:S01]  /*38a0*/  @!P6 FMUL R23, R23, 0.5 ;  /* 0x3f0000001717e820 */ /* 0x000fe20000400000 */
[----:B-1----:R-:W-:Y:S01]  /*38b0*/  @!P4 FMUL R90, R90, R90 ;  /* 0x0000005a5a5ac220 */ /* 0x002fe20000400000 */
[----:B------:R-:W-:Y:S02]  /*38c0*/  FSETP.GEU.AND P4, PT, R98, -126, PT ;  /* 0xc2fc00006200780b */ /* 0x000fe40003f8e000 */
[----:B------:R1:W4:Y:S01]  /*38d0*/  MUFU.EX2 R91, R23 ;  /* 0x00000017005b7308 */ /* 0x0003220000000800 */
[----:B--2---:R-:W-:-:S03]  /*38e0*/  FADD R75, R85, R18 ;  /* 0x00000012554b7221 */ /* 0x004fc60000000000 */
[----:B------:R-:W-:Y:S01]  /*38f0*/  @!P3 FMUL R94, R94, 0.5 ;  /* 0x3f0000005e5eb820 */ /* 0x000fe20000400000 */
[----:B------:R-:W-:Y:S01]  /*3900*/  FADD R75, R22, R75 ;  /* 0x0000004b164b7221 */ /* 0x000fe20000000000 */
[----:B---3--:R-:W-:Y:S01]  /*3910*/  @!P2 FMUL R87, R87, R87 ;  /* 0x000000575757a220 */ /* 0x008fe20000400000 */
[----:B------:R-:W-:Y:S01]  /*3920*/  FSETP.GEU.AND P2, PT, R95, -126, PT ;  /* 0xc2fc00005f00780b */ /* 0x000fe20003f4e000 */
[----:B------:R-:W2:Y:S01]  /*3930*/  MUFU.EX2 R92, R92 ;  /* 0x0000005c005c7308 */ /* 0x000ea20000000800 */
[----:B-1----:R-:W-:Y:S02]  /*3940*/  FADD R23, R84, R21 ;  /* 0x0000001554177221 */ /* 0x002fe40000000000 */
[----:B------:R-:W-:-:S05]  /*3950*/  @!P4 FMUL R98, R98, 0.5 ;  /* 0x3f0000006262c820 */ /* 0x000fca0000400000 */
[----:B------:R1:W3:Y:S01]  /*3960*/  MUFU.EX2 R93, R94 ;  /* 0x0000005e005d7308 */ /* 0x0002e20000000800 */
[----:B----4-:R-:W-:Y:S01]  /*3970*/  @!P6 FMUL R91, R91, R91 ;  /* 0x0000005b5b5be220 */ /* 0x010fe20000400000 */
[----:B------:R-:W-:Y:S02]  /*3980*/  FSETP.GEU.AND P6, PT, R99, -126, PT ;  /* 0xc2fc00006300780b */ /* 0x000fe40003fce000 */
[----:B------:R-:W-:-:S04]  /*3990*/  @!P2 FMUL R95, R95, 0.5 ;  /* 0x3f0000005f5fa820 */ /* 0x000fc80000400000 */
[----:B------:R-:W4:Y:S01]  /*39a0*/  MUFU.EX2 R98, R98 ;  /* 0x0000006200627308 */ /* 0x000f220000000800 */
[----:B--2---:R-:W-:Y:S01]  /*39b0*/  @!P5 FMUL R92, R92, R92 ;  /* 0x0000005c5c5cd220 */ /* 0x004fe20000400000 */
[----:B------:R-:W-:Y:S01]  /*39c0*/  FSETP.GEU.AND P5, PT, R102, -126, PT ;  /* 0xc2fc00006600780b */ /* 0x000fe20003fae000 */
[----:B-1----:R-:W-:Y:S01]  /*39d0*/  FMUL R94, R20, UR33 ;  /* 0x00000021145e7c20 */ /* 0x002fe20008400000 */
[----:B------:R-:W-:Y:S01]  /*39e0*/  FADD R20, R81, R10 ;  /* 0x0000000a51147221 */ /* 0x000fe20000000000 */
[----:B------:R-:W-:Y:S01]  /*39f0*/  FADD R22, R79, R92 ;  /* 0x0000005c4f167221 */ /* 0x000fe20000000000 */
[----:B------:R-:W-:Y:S01]  /*3a00*/  F2FP.F16.F32.PACK_AB R79, R90, R87 ;  /* 0x000000575a4f723e */ /* 0x000fe200000000ff */
[----:B------:R-:W-:Y:S01]  /*3a10*/  @!P6 FMUL R99, R99, 0.5 ;  /* 0x3f0000006363e820 */ /* 0x000fe20000400000 */
[----:B------:R-:W1:Y:S01]  /*3a20*/  MUFU.EX2 R96, R95 ;  /* 0x0000005f00607308 */ /* 0x000e620000000800 */
[----:B---3--:R-:W-:Y:S01]  /*3a30*/  @!P3 FMUL R93, R93, R93 ;  /* 0x0000005d5d5db220 */ /* 0x008fe20000400000 */
[----:B------:R-:W-:Y:S01]  /*3a40*/  FSETP.GEU.AND P3, PT, R103, -126, PT ;  /* 0xc2fc00006700780b */ /* 0x000fe20003f6e000 */
[----:B------:R-:W-:Y:S01]  /*3a50*/  FADD R78, R11, R20 ;  /* 0x000000140b4e7221 */ /* 0x000fe20000000000 */
[----:B------:R-:W-:Y:S01]  /*3a60*/  FADD R20, R76, R17 ;  /* 0x000000114c147221 */ /* 0x000fe20000000000 */
[----:B------:R-:W-:-:S02]  /*3a70*/  FADD R74, R82, R93 ;  /* 0x0000005d524a7221 */ /* 0x000fc40000000000 */
[----:B------:R-:W-:Y:S01]  /*3a80*/  @!P5 FMUL R102, R102, 0.5 ;  /* 0x3f0000006666d820 */ /* 0x000fe20000400000 */
[----:B------:R-:W2:Y:S01]  /*3a90*/  MUFU.EX2 R99, R99 ;  /* 0x0000006300637308 */ /* 0x000ea20000000800 */
[----:B----4-:R-:W-:Y:S01]  /*3aa0*/  @!P4 FMUL R98, R98, R98 ;  /* 0x000000626262c220 */ /* 0x010fe20000400000 */
[----:B------:R-:W-:Y:S01]  /*3ab0*/  FSETP.GEU.AND P4, PT, R94, -126, PT ;  /* 0xc2fc00005e00780b */ /* 0x000fe20003f8e000 */
[----:B------:R-:W-:Y:S01]  /*3ac0*/  FADD R20, R20, R23 ;  /* 0x0000001714147221 */ /* 0x000fe20000000000 */
[----:B------:R-:W-:Y:S01]  /*3ad0*/  FADD R78, R78, R75 ;  /* 0x0000004b4e4e7221 */ /* 0x000fe20000000000 */
[----:B------:R-:W-:Y:S01]  /*3ae0*/  FADD R97, R89, R98 ;  /* 0x0000006259617221 */ /* 0x000fe20000000000 */
[----:B------:R-:W-:Y:S01]  /*3af0*/  F2FP.F16.F32.PACK_AB R75, R83, R82 ;  /* 0x00000052534b723e */ /* 0x000fe200000000ff */
[----:B------:R-:W-:Y:S01]  /*3b00*/  @!P3 FMUL R103, R103, 0.5 ;  /* 0x3f0000006767b820 */ /* 0x000fe20000400000 */
[----:B------:R-:W3:Y:S01]  /*3b10*/  MUFU.EX2 R102, R102 ;  /* 0x0000006600667308 */ /* 0x000ee20000000800 */
        /* <DEDUP_REMOVED lines=8> */
[----:B--2---:R-:W-:Y:S01]  /*3ba0*/  @!P6 FMUL R99, R99, R99 ;  /* 0x000000636363e220 */ /* 0x004fe20000400000 */
[----:B------:R-:W-:-:S03]  /*3bb0*/  FADD R78, R13, R78 ;  /* 0x0000004e0d4e7221 */ /* 0x000fc60000000000 */
[----:B------:R-:W-:Y:S02]  /*3bc0*/  FADD R101, R86, R99 ;  /* 0x0000006356657221 */ /* 0x000fe40000000000 */
[----:B------:R-:W-:Y:S01]  /*3bd0*/  @!P2 FMUL R12, R12, 0.5 ;  /* 0x3f0000000c0ca820 */ /* 0x000fe20000400000 */
[----:B------:R-:W2:Y:S01]  /*3be0*/  MUFU.EX2 R23, R94 ;  /* 0x0000005e00177308 */ /* 0x000ea20000000800 */
[----:B---3--:R-:W-:Y:S01]  /*3bf0*/  @!P5 FMUL R102, R102, R102 ;  /* 0x000000666666d220 */ /* 0x008fe20000400000 */
[----:B------:R-:W-:-:S03]  /*3c00*/  FADD R22, R22, R101 ;  /* 0x0000006516167221 */ /* 0x000fc60000000000 */
[----:B------:R-:W-:-:S03]  /*3c10*/  FADD R105, R87, R102 ;  /* 0x0000006657697221 */ /* 0x000fc60000000000 */
[----:B------:R3:W4:Y:S01]  /*3c20*/  MUFU.EX2 R11, R12 ;  /* 0x0000000c000b7308 */ /* 0x0007220000000800 */
[----:B-1----:R-:W-:Y:S01]  /*3c30*/  @!P3 FMUL R103, R103, R103 ;  /* 0x000000676767b220 */ /* 0x002fe20000400000 */
[----:B------:R-:W-:Y:S01]  /*3c40*/  FADD R105, R74, R105 ;  /* 0x000000694a697221 */ /* 0x000fe20000000000 */
[----:B------:R-:W-:Y:S02]  /*3c50*/  F2FP.F16.F32.PACK_AB R74, R77, R76 ;  /* 0x0000004c4d4a723e */ /* 0x000fe400000000ff */
[----:B------:R-:W-:Y:S01]  /*3c60*/  FADD R100, R90, R103 ;  /* 0x000000675a647221 */ /* 0x000fe20000000000 */
[----:B------:R-:W-:Y:S02]  /*3c70*/  F2FP.F16.F32.PACK_AB R76, R81, R80 ;  /* 0x00000050514c723e */ /* 0x000fe400000000ff */
[----:B------:R-:W-:Y:S01]  /*3c80*/  F2FP.F16.F32.PACK_AB R77, R86, R89 ;  /* 0x00000059564d723e */ /* 0x000fe200000000ff */
[----:B---3--:R-:W-:Y:S01]  /*3c90*/  FADD R12, R88, R91 ;  /* 0x0000005b580c7221 */ /* 0x008fe20000000000 */
[----:B------:R-:W-:Y:S01]  /*3ca0*/  FADD R95, R95, R100 ;  /* 0x000000645f5f7221 */ /* 0x000fe20000000000 */
[----:B--2---:R-:W-:Y:S01]  /*3cb0*/  @!P4 FMUL R23, R23, R23 ;  /* 0x000000171717c220 */ /* 0x004fe20000400000 */
[----:B------:R-:W-:Y:S01]  /*3cc0*/  F2FP.F16.F32.PACK_AB R80, R14, R15 ;  /* 0x0000000f0e50723e */ /* 0x000fe200000000ff */
[----:B------:R-:W-:Y:S01]  /*3cd0*/  FADD R12, R12, R97 ;  /* 0x000000610c0c7221 */ /* 0x000fe20000000000 */
[----:B------:R-:W-:Y:S01]  /*3ce0*/  FADD R95, R22, R95 ;  /* 0x0000005f165f7221 */ /* 0x000fe20000000000 */
[-C--:B------:R-:W-:Y:S01]  /*3cf0*/  FMUL R26, R26, R23.reuse ;  /* 0x000000171a1a7220 */ /* 0x080fe20000400000 */
[----:B------:R-:W-:Y:S01]  /*3d00*/  FMUL R27, R27, R23 ;  /* 0x000000171b1b7220 */ /* 0x000fe20000400000 */
[----:B------:R-:W-:Y:S01]  /*3d10*/  FADD R12, R12, R105 ;  /* 0x000000690c0c7221 */ /* 0x000fe20000000000 */
[----:B----4-:R-:W-:Y:S01]  /*3d20*/  @!P2 FMUL R11, R11, R11 ;  /* 0x0000000b0b0ba220 */ /* 0x010fe20000400000 */
[-C--:B------:R-:W-:Y:S01]  /*3d30*/  FMUL R30, R30, R23.reuse ;  /* 0x000000171e1e7220 */ /* 0x080fe20000400000 */
[----:B------:R-:W-:Y:S01]  /*3d40*/  FMUL R31, R31, R23 ;  /* 0x000000171f1f7220 */ /* 0x000fe20000400000 */
[----:B------:R-:W-:Y:S01]  /*3d50*/  FADD R12, R12, R95 ;  /* 0x0000005f0c0c7221 */ /* 0x000fe20000000000 */
[----:B------:R-:W-:Y:S01]  /*3d60*/  FFMA R6, R11, R6, R78 ;  /* 0x000000060b067223 */ /* 0x000fe2000000004e */
[----:B------:R-:W-:Y:S01]  /*3d70*/  F2FP.F16.F32.PACK_AB R78, R85, R84 ;  /* 0x00000054554e723e */ /* 0x000fe200000000ff */
[-C--:B------:R-:W-:Y:S01]  /*3d80*/  FMUL R24, R24, R11.reuse ;  /* 0x0000000b18187220 */ /* 0x080fe20000400000 */
[----:B------:R-:W-:Y:S01]  /*3d90*/  FFMA R8, R23, R8, R12 ;  /* 0x0000000817087223 */ /* 0x000fe2000000000c */
[----:B------:R-:W-:Y:S01]  /*3da0*/  SHF.L.U32 R12, R3, 0x1f, RZ ;  /* 0x0000001f030c7819 */ /* 0x000fe200000006ff */
[-C--:B------:R-:W-:Y:S01]  /*3db0*/  FMUL R25, R25, R11.reuse ;  /* 0x0000000b19197220 */ /* 0x080fe20000400000 */
[-C--:B------:R-:W-:Y:S01]  /*3dc0*/  FMUL R28, R28, R11.reuse ;  /* 0x0000000b1c1c7220 */ /* 0x080fe20000400000 */
[-C--:B------:R-:W-:Y:S01]  /*3dd0*/  FMUL R29, R29, R11.reuse ;  /* 0x0000000b1d1d7220 */ /* 0x080fe20000400000 */
[----:B------:R1:W2:Y:S01]  /*3de0*/  SYNCS.PHASECHK.TRANS64.TRYWAIT P2, [UR7+0x15000], R12 ;  /* 0x0150000cff0075a7 */ /* 0x0002a20008040147 */
[-C--:B------:R-:W-:Y:S01]  /*3df0*/  FMUL R32, R32, R11.reuse ;  /* 0x0000000b20207220 */ /* 0x080fe20000400000 */
        /* <DEDUP_REMOVED lines=18> */
[----:B------:R-:W-:Y:S01]  /*3f20*/  FMUL R69, R69, R11 ;  /* 0x0000000b45457220 */ /* 0x000fe20000400000 */
        /* <DEDUP_REMOVED lines=20> */
[----:B------:R-:W-:-:S02]  /*4070*/  F2FP.F16.F32.PACK_AB R81, R92, R91 ;  /* 0x0000005b5c51723e */ /* 0x000fc400000000ff */
[----:B------:R-:W-:Y:S02]  /*4080*/  F2FP.F16.F32.PACK_AB R84, R10, R19 ;  /* 0x000000130a54723e */ /* 0x000fe400000000ff */
[----:B------:R-:W-:Y:S02]  /*4090*/  F2FP.F16.F32.PACK_AB R85, R99, R98 ;  /* 0x000000626355723e */ /* 0x000fe400000000ff */
[----:B------:R-:W-:Y:S01]  /*40a0*/  F2FP.F16.F32.PACK_AB R86, R18, R21 ;  /* 0x000000151256723e */ /* 0x000fe200000000ff */
[----:B-12---:R-:W-:Y:S06]  /*40b0*/  @!P0 BRA `(.L_x_27) ;  /* 0x0000000000048947 */ /* 0x006fec0003800000 */
[----:B------:R-:W-:Y:S01]  /*40c0*/  BPT.TRAP 0x1 ;  /* 0x000000040000795c */ /* 0x000fe20000300000 */
.L_x_27:
[----:B------:R-:W-:Y:S05]  /*40d0*/  @P2 BRA `(.L_x_28) ;  /* 0x0000000000082947 */ /* 0x000fea0003800000 */
[----:B------:R-:W1:Y:S02]  /*40e0*/  SYNCS.PHASECHK.TRANS64.TRYWAIT P2, [UR7+0x15000], R12 ;  /* 0x0150000cff0075a7 */ /* 0x000e640008040147 */
[----:B-1----:R-:W-:Y:S05]  /*40f0*/  @!P2 BRA `(.L_x_29) ;  /* 0x0000005000a8a947 */ /* 0x002fea0003800000 */
.L_x_28:
[----:B------:R-:W-:Y:S01]  /*4100*/  UIMAD UR10, UR11, 0x300, UR6 ;  /* 0x000003000b0a78a4 */ /* 0x000fe2000f8e0206 */
[----:B------:R-:W-:Y:S01]  /*4110*/  WARPGROUP.ARRIVE ;  /* 0x00000000000079c5 */ /* 0x000fe20000000000 */
[----:B------:R-:W-:Y:S01]  /*4120*/  UMOV UR15, 0x80000020 ;  /* 0x80000020000f7882 */ /* 0x000fe20000000000 */
[----:B------:R-:W-:-:S04]  /*4130*/  F2FP.F16.F32.PACK_AB R87, R103, R102 ;  /* 0x000000666757723e */ /* 0x000fc800000000ff */
[----:B------:R-:W-:Y:S02]  /*4140*/  UMOV UR14, UR10 ;  /* 0x0000000a000e7c82 */ /* 0x000fe40008000000 */
        /* <DEDUP_REMOVED lines=8> */
[----:B------:R-:W-:Y:S01]  /*41d0*/  UIADD3 UR10, UR10, 0xc0, URZ ;  /* 0x000000c00a0a7890 */ /* 0x000fe2000fffe03f */
[----:B------:R-:W-:Y:S02]  /*41e0*/  WARPGROUP.DEPBAR.LE gsb0, 0x0 ;  /* 0x00008000000079c5 */ /* 0x000fe40000010000 */
[----:B------:R-:W-:-:S06]  /*41f0*/  WARPGROUP.ARRIVE ;  /* 0x00000000000079c5 */ /* 0x000fcc0000000000 */
[----:B------:R-:W-:Y:S01]  /*4200*/  HGMMA.64x96x16.F32 R24, R80, gdesc[UR12].tnspB, R24, gsb0 ;  /* 0x4160000c50187df0 */ /* 0x000fe20008000818 */
[----:B------:R-:W-:Y:S01]  /*4210*/  UMOV UR14, UR10 ;  /* 0x0000000a000e7c82 */ /* 0x000fe20008000000 */
[----:B------:R-:W-:Y:S01]  /*4220*/  UMOV UR15, 0x80000020 ;  /* 0x80000020000f7882 */ /* 0x000fe20000000000 */
[----:B------:R-:W-:Y:S02]  /*4230*/  WARPGROUP.DEPBAR.LE gsb0, 0x0 ;  /* 0x00008000000079c5 */ /* 0x000fe40000010000 */
[----:B------:R-:W-:-:S06]  /*4240*/  WARPGROUP.ARRIVE ;  /* 0x00000000000079c5 */ /* 0x000fcc0000000000 */
[----:B------:R-:W-:Y:S03]  /*4250*/  HGMMA.64x96x16.F32 R24, R84, gdesc[UR12].tnspB, R24, gsb0 ;  /* 0x4160000c54187df0 */ /* 0x000fe60008000818 */
[----:B------:R-:W-:Y:S02]  /*4260*/  WARPGROUP.DEPBAR.LE gsb0, 0x0 ;  /* 0x00008000000079c5 */ /* 0x000fe40000010000 */
[----:B------:R-:W-:Y:S05]  /*4270*/  @!P0 BRA `(.L_x_30) ;  /* 0x0000000000048947 */ /* 0x000fea0003800000 */
[----:B------:R-:W-:Y:S01]  /*4280*/  BPT.TRAP 0x1 ;  /* 0x000000040000795c */ /* 0x000fe20000300000 */
.L_x_30:
[----:B------:R-:W-:-:S04]  /*4290*/  ULEA UR7, UR5, UR38, 0x3 ;  /* 0x0000002605077291 */ /* 0x000fc8000f8e183f */
[----:B------:R-:W-:-:S04]  /*42a0*/  UIADD3 UR7, UR7, 0x15028, URZ ;  /* 0x0001502807077890 */ /* 0x000fc8000fffe03f */
[----:B------:R-:W-:-:S09]  /*42b0*/  UPRMT UR7, URZ, 0x654, UR7 ;  /* 0x000006543f077896 */ /* 0x000fd20008000007 */
[----:B------:R-:W-:Y:S01]  /*42c0*/  SYNCS.ARRIVE.TRANS64.RED.A1T0 RZ, [UR7], RZ ;  /* 0x000000ffffff79a7 */ /* 0x000fe20008100407 */
[----:B------:R-:W-:Y:S05]  /*42d0*/  @P1 BRA `(.L_x_31) ;  /* 0x0000000000041947 */ /* 0x000fea0003800000 */
[----:B------:R-:W-:Y:S01]  /*42e0*/  BPT.TRAP 0x1 ;  /* 0x000000040000795c */ /* 0x000fe20000300000 */
.L_x_31:
[----:B------:R-:W-:-:S04]  /*42f0*/  UIADD3 UR5, UR5, 0x1, URZ ;  /* 0x0000000105057890 */ /* 0x000fc8000fffe03f */
[----:B------:R-:W-:-:S04]  /*4300*/  UISETP.NE.AND UP0, UPT, UR5, 0x5, UPT ;  /* 0x000000050500788c */ /* 0x000fc8000bf05270 */
[----:B------:R-:W-:Y:S01]  /*4310*/  USEL UR7, UR5, URZ, UP0 ;  /* 0x0000003f05077287 */ /* 0x000fe20008000000 */
[----:B------:R-:W-:Y:S11]  /*4320*/  @!P0 BRA `(.L_x_32) ;  /* 0x0000000000048947 */ /* 0x000ff60003800000 */
[----:B------:R-:W-:Y:S01]  /*4330*/  BPT.TRAP 0x1 ;  /* 0x000000040000795c */ /* 0x000fe20000300000 */
.L_x_32:
[----:B------:R-:W-:-:S04]  /*4340*/  ULEA UR5, UR7, UR38, 0x3 ;  /* 0x0000002607057291 */ /* 0x000fc8000f8e183f */
[----:B------:R-:W-:-:S04]  /*4350*/  UIADD3 UR5, UR5, 0x15028, URZ ;  /* 0x0001502805057890 */ /* 0x000fc8000fffe03f */
[----:B------:R-:W-:-:S09]  /*4360*/  UPRMT UR5, URZ, 0x654, UR5 ;  /* 0x000006543f057896 */ /* 0x000fd20008000005 */
[----:B------:R-:W-:Y:S01]  /*4370*/  SYNCS.ARRIVE.TRANS64.RED.A1T0 RZ, [UR5], RZ ;  /* 0x000000ffffff79a7 */ /* 0x000fe20008100405 */
[----:B------:R-:W-:Y:S05]  /*4380*/  @P1 BRA `(.L_x_33) ;  /* 0x0000000000041947 */ /* 0x000fea0003800000 */
[----:B------:R-:W-:Y:S01]  /*4390*/  BPT.TRAP 0x1 ;  /* 0x000000040000795c */ /* 0x000fe20000300000 */
.L_x_33:
[----:B------:R-:W-:Y:S01]  /*43a0*/  UIADD3 UR5, UR7, 0x1, URZ ;  /* 0x0000000107057890 */ /* 0x000fe2000fffe03f */
[----:B------:R-:W-:Y:S01]  /*43b0*/  ISETP.GT.AND P2, PT, R9, 0x1, PT ;  /* 0x000000010900780c */ /* 0x000fe20003f44270 */
[----:B------:R-:W-:Y:S01]  /*43c0*/  UIADD3 UR7, UR11, 0x1, URZ ;  /* 0x000000010b077890 */ /* 0x000fe2000fffe03f */
[----:B------:R-:W-:Y:S01]  /*43d0*/  IADD3 R5, R5, 0x40, RZ ;  /* 0x0000004005057810 */ /* 0x000fe20007ffe0ff */
[----:B------:R-:W-:Y:S01]  /*43e0*/  UISETP.NE.AND UP0, UPT, UR5, 0x5, UPT ;  /* 0x000000050500788c */ /* 0x000fe2000bf05270 */
[----:B------:R-:W-:Y:S01]  /*43f0*/  VIADD R10, R9, 0xffffffff ;  /* 0xffffffff090a7836 */ /* 0x000fe20000000000 */
[----:B------:R-:W-:Y:S01]  /*4400*/  UISETP.NE.AND UP2, UPT, UR7, 0x5, UPT ;  /* 0x000000050700788c */ /* 0x000fe2000bf45270 */
[----:B-1----:R-:W-:Y:S01]  /*4410*/  MOV R11, R4 ;  /* 0x00000004000b7202 */ /* 0x002fe20000000f00 */
[----:B------:R-:W-:Y:S01]  /*4420*/  USEL UR5, UR5, URZ, UP0 ;  /* 0x0000003f05057287 */ /* 0x000fe20008000000 */
[----:B------:R-:W-:Y:S01]  /*4430*/  IMAD.MOV.U32 R13, RZ, RZ, R7 ;  /* 0x000000ffff0d7224 */ /* 0x000fe200078e0007 */
[----:B------:R-:W-:-:S02]  /*4440*/  USEL UR10, URZ, 0x1, UP2 ;  /* 0x000000013f0a7887 */ /* 0x000fc40009000000 */
[----:B------:R-:W-:-:S04]  /*4450*/  USEL UR7, UR7, URZ, UP2 ;  /* 0x0000003f07077287 */ /* 0x000fc80009000000 */
[----:B------:R-:W-:Y:S01]  /*4460*/  LOP3.LUT R12, R3, UR10, RZ, 0x3c, !PT ;  /* 0x0000000a030c7c12 */ /* 0x000fe2000f8e3cff */
[----:B------:R-:W-:Y:S07]  /*4470*/  @P2 BRA `(.L_x_34) ;  /* 0xffffffe400682947 */ /* 0x000fee000383ffff */
.L_x_23:
[----:B------:R-:W-:-:S13]  /*4480*/  ISETP.GE.AND P2, PT, R9, RZ, PT ;  /* 0x000000ff0900720c */ /* 0x000fda0003f46270 */
[----:B------:R-:W-:Y:S05]  /*4490*/  @!P2 BRA `(.L_x_35) ;  /* 0x0000001c00dca947 */ /* 0x000fea0003800000 */
[----:B------:R-:W-:Y:S01]  /*44a0*/  IADD3 R9, R9, 0x1, RZ ;  /* 0x0000000109097810 */ /* 0x000fe20007ffe0ff */
[----:B------:R-:W-:Y:S01]  /*44b0*/  IMAD.MOV.U32 R11, RZ, RZ, R4 ;  /* 0x000000ffff0b7224 */ /* 0x000fe200078e0004 */
[----:B------:R-:W-:Y:S01]  /*44c0*/  MOV R10, R7 ;  /* 0x00000007000a7202 */ /* 0x000fe20000000f00 */
[----:B------:R-:W-:-:S06]  /*44d0*/  ULDC UR33, c[0x0][0x604] ;  /* 0x0001810000217ab9 */ /* 0x000fcc0000000800 */
.L_x_46:
[----:B------:R-:W-:Y:S05]  /*44e0*/  @!P0 BRA `(.L_x_36) ;  /* 0x0000000000048947 */ /* 0x000fea0003800000 */
[----:B------:R-:W-:Y:S01]  /*44f0*/  BPT.TRAP 0x1 ;  /* 0x000000040000795c */ /* 0x000fe20000300000 */
.L_x_36:
[----:B------:R-:W-:Y:S01]  /*4500*/  ULEA UR10, UR7, UR38, 0x3 ;  /* 0x00000026070a7291 */ /* 0x000fe2000f8e183f */
[----:B------:R-:W-:-:S08]  /*4510*/  SHF.L.U32 R3, R12, 0x1f, RZ ;  /* 0x0000001f0c037819 */ /* 0x000fd000000006ff */
[----:B------:R-:W1:Y:S02]  /*4520*/  SYNCS.PHASECHK.TRANS64.TRYWAIT P2, [UR10+0x15000], R3 ;  /* 0x01500003ff0075a7 */ /* 0x000e64000804014a */
[----:B-1----:R-:W-:Y:S05]  /*4530*/  @!P2 BRA `(.L_x_37) ;  /* 0x0000004c00b0a947 */ /* 0x002fea0003800000 */
.L_x_108:
        /* <DEDUP_REMOVED lines=37> */
.L_x_38:
[C---:B------:R-:W-:Y:S01]  /*4790*/  VIADD R7, R5.reuse, 0x1 ;  /* 0x0000000105077836 */ /* 0x040fe20000000000 */
[C---:B------:R-:W-:Y:S01]  /*47a0*/  ISETP.GE.AND P2, PT, R0.reuse, R5, PT ;  /* 0x000000050000720c */ /* 0x040fe20003f46270 */
[C---:B------:R-:W-:Y:S01]  /*47b0*/  VIADD R17, R5.reuse, 0x9 ;  /* 0x0000000905117836 */ /* 0x040fe20000000000 */
[C---:B------:R-:W-:Y:S01]  /*47c0*/  IADD3 R15, R5.reuse, 0x8, RZ ;  /* 0x00000008050f7810 */ /* 0x040fe20007ffe0ff */
[C---:B------:R-:W-:Y:S01]  /*47d0*/  VIADD R21, R5.reuse, 0x11 ;  /* 0x0000001105157836 */ /* 0x040fe20000000000 */
[----:B------:R-:W-:Y:S01]  /*47e0*/  ISETP.GE.AND P3, PT, R0, R7, PT ;  /* 0x000000070000720c */ /* 0x000fe20003f66270 */
[C---:B------:R-:W-:Y:S01]  /*47f0*/  VIADD R105, R5.reuse, 0x19 ;  /* 0x0000001905697836 */ /* 0x040fe20000000000 */
[----:B------:R-:W-:Y:S01]  /*4800*/  FSEL R72, R72, -INF , P2 ;  /* 0xff80000048487808 */ /* 0x000fe20001000000 */
[C---:B------:R-:W-:Y:S01]  /*4810*/  VIADD R109, R5.reuse, 0x21 ;  /* 0x00000021056d7836 */ /* 0x040fe20000000000 */
[----:B------:R-:W-:Y:S01]  /*4820*/  ISETP.GE.AND P2, PT, R0, R15, PT ;  /* 0x0000000f0000720c */ /* 0x000fe20003f46270 */
[----:B------:R-:W-:Y:S01]  /*4830*/  VIADD R113, R5, 0x29 ;  /* 0x0000002905717836 */ /* 0x000fe20000000000 */
[----:B------:R-:W-:Y:S01]  /*4840*/  FSEL R73, R73, -INF , P3 ;  /* 0xff80000049497808 */ /* 0x000fe20001800000 */
[C---:B------:R-:W-:Y:S01]  /*4850*/  VIADD R117, R5.reuse, 0x31 ;  /* 0x0000003105757836 */ /* 0x040fe20000000000 */
[----:B------:R-:W-:Y:S01]  /*4860*/  FMNMX R4, R72, R11, !PT ;  /* 0x0000000b48047209 */ /* 0x000fe20007800000 */
[C---:B------:R-:W-:Y:S01]  /*4870*/  VIADD R121, R5.reuse, 0x39 ;  /* 0x0000003905797836 */ /* 0x040fe20000000000 */
[----:B------:R-:W-:Y:S01]  /*4880*/  IADD3 R19, R5, 0x10, RZ ;  /* 0x0000001005137810 */ /* 0x000fe20007ffe0ff */
[----:B------:R-:W-:Y:S01]  /*4890*/  ULEA UR7, UR11, UR38, 0x3 ;  /* 0x000000260b077291 */ /* 0x000fe2000f8e183f */
[----:B------:R-:W-:-:S02]  /*48a0*/  ISETP.GE.AND P3, PT, R0, R17, PT ;  /* 0x000000110000720c */ /* 0x000fc40003f66270 */
[----:B------:R-:W-:Y:S02]  /*48b0*/  FSEL R76, R76, -INF , P2 ;  /* 0xff8000004c4c7808 */ /* 0x000fe40001000000 */
[----:B------:R-:W-:Y:S02]  /*48c0*/  FMNMX R13, R73, R4, !PT ;  /* 0x00000004490d7209 */ /* 0x000fe40007800000 */
[----:B------:R-:W-:Y:S02]  /*48d0*/  ISETP.GE.AND P2, PT, R0, R19, PT ;  /* 0x000000130000720c */ /* 0x000fe40003f46270 */
[----:B------:R-:W-:Y:S02]  /*48e0*/  FSEL R77, R77, -INF , P3 ;  /* 0xff8000004d4d7808 */ /* 0x000fe40001800000 */
[----:B------:R-:W-:Y:S02]  /*48f0*/  FMNMX R4, R76, R13, !PT ;  /* 0x0000000d4c047209 */ /* 0x000fe40007800000 */
[----:B------:R-:W-:-:S02]  /*4900*/  IADD3 R23, R5, 0x18, RZ ;  /* 0x0000001805177810 */ /* 0x000fc40007ffe0ff */
[----:B------:R-:W-:Y:S02]  /*4910*/  ISETP.GE.AND P3, PT, R0, R21, PT ;  /* 0x000000150000720c */ /* 0x000fe40003f66270 */
[----:B------:R-:W-:Y:S02]  /*4920*/  FSEL R80, R80, -INF , P2 ;  /* 0xff80000050507808 */ /* 0x000fe40001000000 */
[----:B------:R-:W-:Y:S02]  /*4930*/  FMNMX R13, R77, R4, !PT ;  /* 0x000000044d0d7209 */ /* 0x000fe40007800000 */
[----:B------:R-:W-:Y:S02]  /*4940*/  ISETP.GE.AND P2, PT, R0, R23, PT ;  /* 0x000000170000720c */ /* 0x000fe40003f46270 */
[----:B------:R-:W-:Y:S02]  /*4950*/  FSEL R81, R81, -INF , P3 ;  /* 0xff80000051517808 */ /* 0x000fe40001800000 */
[----:B------:R-:W-:-:S02]  /*4960*/  FMNMX R4, R80, R13, !PT ;  /* 0x0000000d50047209 */ /* 0x000fc40007800000 */
[----:B------:R-:W-:Y:S02]  /*4970*/  IADD3 R107, R5, 0x20, RZ ;  /* 0x00000020056b7810 */ /* 0x000fe40007ffe0ff */
[----:B------:R-:W-:Y:S02]  /*4980*/  ISETP.GE.AND P3, PT, R0, R105, PT ;  /* 0x000000690000720c */ /* 0x000fe40003f66270 */
[----:B------:R-:W-:Y:S02]  /*4990*/  FSEL R84, R84, -INF , P2 ;  /* 0xff80000054547808 */ /* 0x000fe40001000000 */
[----:B------:R-:W-:Y:S02]  /*49a0*/  FMNMX R13, R81, R4, !PT ;  /* 0x00000004510d7209 */ /* 0x000fe40007800000 */
[----:B------:R-:W-:Y:S02]  /*49b0*/  ISETP.GE.AND P2, PT, R0, R107, PT ;  /* 0x0000006b0000720c */ /* 0x000fe40003f46270 */
[----:B------:R-:W-:-:S02]  /*49c0*/  FSEL R85, R85, -INF , P3 ;  /* 0xff80000055557808 */ /* 0x000fc40001800000 */
[----:B------:R-:W-:Y:S02]  /*49d0*/  FMNMX R4, R84, R13, !PT ;  /* 0x0000000d54047209 */ /* 0x000fe40007800000 */
[----:B------:R-:W-:Y:S02]  /*49e0*/  IADD3 R111, R5, 0x28, RZ ;  /* 0x00000028056f7810 */ /* 0x000fe40007ffe0ff */
[----:B------:R-:W-:Y:S02]  /*49f0*/  ISETP.GE.AND P3, PT, R0, R109, PT ;  /* 0x0000006d0000720c */ /* 0x000fe40003f66270 */
[----:B------:R-:W-:Y:S02]  /*4a00*/  FSEL R88, R88, -INF , P2 ;  /* 0xff80000058587808 */ /* 0x000fe40001000000 */
[----:B------:R-:W-:Y:S02]  /*4a10*/  FMNMX R13, R85, R4, !PT ;  /* 0x00000004550d7209 */ /* 0x000fe40007800000 */
[----:B------:R-:W-:-:S02]  /*4a20*/  ISETP.GE.AND P2, PT, R0, R111, PT ;  /* 0x0000006f0000720c */ /* 0x000fc40003f46270 */
[----:B------:R-:W-:Y:S02]  /*4a30*/  FSEL R89, R89, -INF , P3 ;  /* 0xff80000059597808 */ /* 0x000fe40001800000 */
[----:B------:R-:W-:Y:S02]  /*4a40*/  FMNMX R4, R88, R13, !PT ;  /* 0x0000000d58047209 */ /* 0x000fe40007800000 */
[----:B------:R-:W-:Y:S02]  /*4a50*/  IADD3 R115, R5, 0x30, RZ ;  /* 0x0000003005737810 */ /* 0x000fe40007ffe0ff */
[----:B------:R-:W-:Y:S02]  /*4a60*/  ISETP.GE.AND P3, PT, R0, R113, PT ;  /* 0x000000710000720c */ /* 0x000fe40003f66270 */
[----:B------:R-:W-:Y:S02]  /*4a70*/  FSEL R92, R92, -INF , P2 ;  /* 0xff8000005c5c7808 */ /* 0x000fe40001000000 */
[----:B------:R-:W-:-:S02]  /*4a80*/  FMNMX R13, R89, R4, !PT ;  /* 0x00000004590d7209 */ /* 0x000fc40007800000 */
[----:B------:R-:W-:Y:S02]  /*4a90*/  ISETP.GE.AND P2, PT, R0, R115, PT ;  /* 0x000000730000720c */ /* 0x000fe40003f46270 */
[----:B------:R-:W-:Y:S02]  /*4aa0*/  FSEL R93, R93, -INF , P3 ;  /* 0xff8000005d5d7808 */ /* 0x000fe40001800000 */
[----:B------:R-:W-:Y:S02]  /*4ab0*/  FMNMX R4, R92, R13, !PT ;  /* 0x0000000d5c047209 */ /* 0x000fe40007800000 */
[----:B------:R-:W-:Y:S02]  /*4ac0*/  IADD3 R119, R5, 0x38, RZ ;  /* 0x0000003805777810 */ /* 0x000fe40007ffe0ff */
[----:B------:R-:W-:Y:S02]  /*4ad0*/  ISETP.GE.AND P3, PT, R0, R117, PT ;  /* 0x000000750000720c */ /* 0x000fe40003f66270 */
[----:B------:R-:W-:-:S02]  /*4ae0*/  FSEL R96, R96, -INF , P2 ;  /* 0xff80000060607808 */ /* 0x000fc40001000000 */
[----:B------:R-:W-:Y:S02]  /*4af0*/  FMNMX R13, R93, R4, !PT ;  /* 0x000000045d0d7209 */ /* 0x000fe40007800000 */
[----:B------:R-:W-:Y:S02]  /*4b00*/  ISETP.GE.AND P2, PT, R0, R119, PT ;  /* 0x000000770000720c */ /* 0x000fe40003f46270 */
[----:B------:R-:W-:Y:S02]  /*4b10*/  FSEL R97, R97, -INF , P3 ;  /* 0xff80000061617808 */ /* 0x000fe40001800000 */
[----:B------:R-:W-:Y:S02]  /*4b20*/  FMNMX R4, R96, R13, !PT ;  /* 0x0000000d60047209 */ /* 0x000fe40007800000 */
[----:B------:R-:W-:Y:S02]  /*4b30*/  ISETP.GE.AND P3, PT, R0, R121, PT ;  /* 0x000000790000720c */ /* 0x000fe40003f66270 */
[----:B------:R-:W-:-:S02]  /*4b40*/  FSEL R100, R100, -INF , P2 ;  /* 0xff80000064647808 */ /* 0x000fc40001000000 */
[----:B------:R-:W-:Y:S02]  /*4b50*/  FMNMX R13, R97, R4, !PT ;  /* 0x00000004610d7209 */ /* 0x000fe40007800000 */
[----:B------:R-:W-:Y:S02]  /*4b60*/  FSEL R101, R101, -INF , P3 ;  /* 0xff80000065657808 */ /* 0x000fe40001800000 */
[----:B------:R-:W-:Y:S02]  /*4b70*/  FMNMX R4, R100, R13, !PT ;  /* 0x0000000d64047209 */ /* 0x000fe40007800000 */
[C---:B------:R-:W-:Y:S02]  /*4b80*/  ISETP.GE.AND P2, PT, R2.reuse, R5, PT ;  /* 0x000000050200720c */ /* 0x040fe40003f46270 */
[----:B------:R-:W-:Y:S02]  /*4b90*/  FMNMX R4, R101, R4, !PT ;  /* 0x0000000465047209 */ /* 0x000fe40007800000 */
[----:B------:R-:W-:-:S02]  /*4ba0*/  ISETP.GE.AND P3, PT, R2, R7, PT ;  /* 0x000000070200720c */ /* 0x000fc40003f66270 */
[C---:B------:R-:W-:Y:S01]  /*4bb0*/  ISETP.GE.AND P4, PT, R2.reuse, R21, PT ;  /* 0x000000150200720c */ /* 0x040fe20003f86270 */
[----:B------:R-:W1:Y:S01]  /*4bc0*/  SHFL.BFLY PT, R13, R4, 0x1, 0x1f ;  /* 0x0c201f00040d7f89 */ /* 0x000e6200000e0000 */
[----:B------:R-:W-:Y:S02]  /*4bd0*/  FSEL R75, R75, -INF , P3 ;  /* 0xff8000004b4b7808 */ /* 0x000fe40001800000 */
[C---:B------:R-:W-:Y:S02]  /*4be0*/  ISETP.GE.AND P3, PT, R2.reuse, R17, PT ;  /* 0x000000110200720c */ /* 0x040fe40003f66270 */
[----:B------:R-:W-:Y:S02]  /*4bf0*/  FSEL R83, R83, -INF , P4 ;  /* 0xff80000053537808 */ /* 0x000fe40002000000 */
[----:B------:R-:W-:Y:S02]  /*4c00*/  FSEL R79, R79, -INF , P3 ;  /* 0xff8000004f4f7808 */ /* 0x000fe40001800000 */
[----:B------:R-:W-:-:S02]  /*4c10*/  ISETP.GE.AND P3, PT, R2, R23, PT ;  /* 0x000000170200720c */ /* 0x000fc40003f66270 */
[----:B------:R-:W-:Y:S02]  /*4c20*/  ISETP.GE.AND P4, PT, R2, R107, PT ;  /* 0x0000006b0200720c */ /* 0x000fe40003f86270 */
[----:B------:R-:W-:Y:S02]  /*4c30*/  FSEL R86, R86, -INF , P3 ;  /* 0xff80000056567808 */ /* 0x000fe40001800000 */
[----:B------:R-:W-:Y:S02]  /*4c40*/  ISETP.GE.AND P3, PT, R2, R109, PT ;  /* 0x0000006d0200720c */ /* 0x000fe40003f66270 */
[----:B------:R-:W-:Y:S02]  /*4c50*/  FSEL R90, R90, -INF , P4 ;  /* 0xff8000005a5a7808 */ /* 0x000fe40002000000 */
[----:B------:R-:W-:Y:S02]  /*4c60*/  FSEL R91, R91, -INF , P3 ;  /* 0xff8000005b5b7808 */ /* 0x000fe40001800000 */
[----:B------:R-:W-:-:S02]  /*4c70*/  ISETP.GE.AND P3, PT, R2, R117, PT ;  /* 0x000000750200720c */ /* 0x000fc40003f66270 */
[----:B------:R-:W-:Y:S02]  /*4c80*/  ISETP.GE.AND P4, PT, R2, R115, PT ;  /* 0x000000730200720c */ /* 0x000fe40003f86270 */
[----:B-1----:R-:W-:Y:S02]  /*4c90*/  FMNMX R12, R4, R13, !PT ;  /* 0x0000000d040c7209 */ /* 0x002fe40007800000 */
[----:B------:R-:W-:Y:S02]  /*4ca0*/  FSEL R13, R74, -INF , P2 ;  /* 0xff8000004a0d7808 */ /* 0x000fe40001000000 */
[----:B------:R-:W-:Y:S01]  /*4cb0*/  ISETP.GE.AND P2, PT, R2, R15, PT ;  /* 0x0000000f0200720c */ /* 0x000fe20003f46270 */
[----:B------:R-:W1:Y:S01]  /*4cc0*/  SHFL.BFLY PT, R123, R12, 0x2, 0x1f ;  /* 0x0c401f000c7b7f89 */ /* 0x000e6200000e0000 */
[----:B------:R-:W-:Y:S02]  /*4cd0*/  FMNMX R14, R13, R10, !PT ;  /* 0x0000000a0d0e7209 */ /* 0x000fe40007800000 */
[----:B------:R-:W-:-:S02]  /*4ce0*/  FSEL R78, R78, -INF , P2 ;  /* 0xff8000004e4e7808 */ /* 0x000fc40001000000 */
[----:B------:R-:W-:Y:S02]  /*4cf0*/  FMNMX R7, R75, R14, !PT ;  /* 0x0000000e4b077209 */ /* 0x000fe40007800000 */
[----:B------:R-:W-:Y:S02]  /*4d00*/  ISETP.GE.AND P2, PT, R2, R19, PT ;  /* 0x000000130200720c */ /* 0x000fe40003f46270 */
[----:B------:R-:W-:Y:S02]  /*4d10*/  FMNMX R4, R78, R7, !PT ;  /* 0x000000074e047209 */ /* 0x000fe40007800000 */
[----:B------:R-:W-:Y:S02]  /*4d20*/  FSEL R82, R82, -INF , P2 ;  /* 0xff80000052527808 */ /* 0x000fe40001000000 */
[----:B------:R-:W-:Y:S02]  /*4d30*/  FMNMX R7, R79, R4, !PT ;  /* 0x000000044f077209 */ /* 0x000fe40007800000 */
[----:B------:R-:W-:-:S02]  /*4d40*/  ISETP.GE.AND P2, PT, R2, R105, PT ;  /* 0x000000690200720c */ /* 0x000fc40003f46270 */
[----:B------:R-:W-:Y:S02]  /*4d50*/  FSEL R99, R99, -INF , P3 ;  /* 0xff80000063637808 */ /* 0x000fe40001800000 */
[----:B------:R-:W-:Y:S02]  /*4d60*/  FSEL R87, R87, -INF , P2 ;  /* 0xff80000057577808 */ /* 0x000fe40001000000 */
[----:B------:R-:W-:Y:S02]  /*4d70*/  ISETP.GE.AND P2, PT, R2, R113, PT ;  /* 0x000000710200720c */ /* 0x000fe40003f46270 */
[----:B------:R-:W-:Y:S02]  /*4d80*/  FSEL R98, R98, -INF , P4 ;  /* 0xff80000062627808 */ /* 0x000fe40002000000 */
[----:B-1----:R-:W-:Y:S02]  /*4d90*/  FMNMX R4, R12, R123, !PT ;  /* 0x0000007b0c047209 */ /* 0x002fe40007800000 */
[----:B------:R-:W-:-:S02]  /*4da0*/  FMNMX R12, R82, R7, !PT ;  /* 0x00000007520c7209 */ /* 0x000fc40007800000 */
[C---:B------:R-:W-:Y:S02]  /*4db0*/  FSETP.NEU.AND P5, PT, R4.reuse, -INF , PT ;  /* 0xff8000000400780b */ /* 0x040fe40003fad000 */
[----:B------:R-:W-:Y:S02]  /*4dc0*/  FMNMX R7, R83, R12, !PT ;  /* 0x0000000c53077209 */ /* 0x000fe40007800000 */
[----:B------:R-:W-:Y:S02]  /*4dd0*/  FSEL R12, R4, RZ, P5 ;  /* 0x000000ff040c7208 */ /* 0x000fe40002800000 */
[----:B------:R-:W-:Y:S02]  /*4de0*/  FMNMX R16, R86, R7, !PT ;  /* 0x0000000756107209 */ /* 0x000fe40007800000 */
[----:B------:R-:W-:Y:S01]  /*4df0*/  FSEL R95, R95, -INF , P2 ;  /* 0xff8000005f5f7808 */ /* 0x000fe20001000000 */
[C---:B------:R-:W-:Y:S01]  /*4e00*/  FMUL R14, R12.reuse, UR33 ;  /* 0x000000210c0e7c20 */ /* 0x040fe20008400000 */
[----:B------:R-:W-:Y:S01]  /*4e10*/  FMNMX R7, R87, R16, !PT ;  /* 0x0000001057077209 */ /* 0x000fe20007800000 */
[----:B------:R-:W-:Y:S01]  /*4e20*/  FADD R12, -R12, R11 ;  /* 0x0000000b0c0c7221 */ /* 0x000fe20000000100 */
[----:B------:R-:W-:Y:S01]  /*4e30*/  ISETP.GE.AND P5, PT, R2, R111, PT ;  /* 0x0000006f0200720c */ /* 0x000fe20003fa6270 */
[--C-:B------:R-:W-:Y:S01]  /*4e40*/  FFMA R72, R72, UR33, -R14.reuse ;  /* 0x0000002148487c23 */ /* 0x100fe2000800080e */
[--C-:B------:R-:W-:Y:S01]  /*4e50*/  FFMA R73, R73, UR33, -R14.reuse ;  /* 0x0000002149497c23 */ /* 0x100fe2000800080e */
[----:B------:R-:W-:Y:S01]  /*4e60*/  FMNMX R16, R90, R7, !PT ;  /* 0x000000075a107209 */ /* 0x000fe20007800000 */
[--C-:B------:R-:W-:Y:S01]  /*4e70*/  FFMA R76, R76, UR33, -R14.reuse ;  /* 0x000000214c4c7c23 */ /* 0x100fe2000800080e */
[----:B------:R-:W-:Y:S01]  /*4e80*/  FSEL R94, R94, -INF , P5 ;  /* 0xff8000005e5e7808 */ /* 0x000fe20002800000 */
        /* <DEDUP_REMOVED lines=11> */
[----:B------:R-:W-:Y:S01]  /*4f40*/  ISETP.GE.AND P4, PT, R2, R121, PT ;  /* 0x000000790200720c */ /* 0x000fe20003f86270 */
[--C-:B------:R-:W-:Y:S01]  /*4f50*/  FFMA R89, R89, UR33, -R14.reuse ;  /* 0x0000002159597c23 */ /* 0x100fe2000800080e */
[----:B------:R-:W-:Y:S01]  /*4f60*/  FMNMX R7, R95, R16, !PT ;  /* 0x000000105f077209 */ /* 0x000fe20007800000 */
[----:B------:R-:W-:Y:S01]  /*4f70*/  @!P6 FMUL R72, R72, 0.5 ;  /* 0x3f0000004848e820 */ /* 0x000fe20000400000 */
[----:B------:R-:W-:Y:S01]  /*4f80*/  FSEL R103, R103, -INF , P4 ;  /* 0xff80000067677808 */ /* 0x000fe20002000000 */
[----:B------:R-:W-:Y:S01]  /*4f90*/  @!P2 FMUL R73, R73, 0.5 ;  /* 0x3f0000004949a820 */ /* 0x000fe20000400000 */
[----:B------:R-:W-:Y:S01]  /*4fa0*/  ISETP.GE.AND P5, PT, R2, R119, PT ;  /* 0x000000770200720c */ /* 0x000fe20003fa6270 */
[--C-:B------:R-:W-:Y:S01]  /*4fb0*/  FFMA R92, R92, UR33, -R14.reuse ;  /* 0x000000215c5c7c23 */ /* 0x100fe2000800080e */
[----:B------:R-:W-:Y:S01]  /*4fc0*/  FSETP.GEU.AND P4, PT, R77, -126, PT ;  /* 0xc2fc00004d00780b */ /* 0x000fe20003f8e000 */
[----:B------:R-:W1:Y:S01]  /*4fd0*/  MUFU.EX2 R72, R72 ;  /* 0x0000004800487308 */ /* 0x000e620000000800 */
[----:B------:R-:W-:Y:S01]  /*4fe0*/  FMNMX R16, R98, R7, !PT ;  /* 0x0000000762107209 */ /* 0x000fe20007800000 */
[----:B------:R-:W-:Y:S01]  /*4ff0*/  @!P3 FMUL R76, R76, 0.5 ;  /* 0x3f0000004c4cb820 */ /* 0x000fe20000400000 */
[----:B------:R-:W-:Y:S01]  /*5000*/  FSEL R102, R102, -INF , P5 ;  /* 0xff80000066667808 */ /* 0x000fe20002800000 */
[--C-:B------:R-:W-:Y:S01]  /*5010*/  FFMA R93, R93, UR33, -R14.reuse ;  /* 0x000000215d5d7c23 */ /* 0x100fe2000800080e */
[----:B------:R-:W-:Y:S01]  /*5020*/  FMNMX R7, R99, R16, !PT ;  /* 0x0000001063077209 */ /* 0x000fe20007800000 */
[--C-:B------:R-:W-:Y:S01]  /*5030*/  FFMA R96, R96, UR33, -R14.reuse ;  /* 0x0000002160607c23 */ /* 0x100fe2000800080e */
[----:B------:R-:W-:Y:S01]  /*5040*/  FSETP.GEU.AND P5, PT, R80, -126, PT ;  /* 0xc2fc00005000780b */ /* 0x000fe20003fae000 */
[----:B------:R-:W2:Y:S01]  /*5050*/  MUFU.EX2 R73, R73 ;  /* 0x0000004900497308 */ /* 0x000ea20000000800 */
[----:B------:R-:W-:Y:S01]  /*5060*/  FMNMX R16, R102, R7, !PT ;  /* 0x0000000766107209 */ /* 0x000fe20007800000 */
[--C-:B------:R-:W-:Y:S01]  /*5070*/  FFMA R97, R97, UR33, -R14.reuse ;  /* 0x0000002161617c23 */ /* 0x100fe2000800080e */
[--C-:B------:R-:W-:Y:S01]  /*5080*/  FFMA R101, R101, UR33, -R14.reuse ;  /* 0x0000002165657c23 */ /* 0x100fe2000800080e */
[----:B------:R-:W-:Y:S01]  /*5090*/  @!P4 FMUL R77, R77, 0.5 ;  /* 0x3f0000004d4dc820 */ /* 0x000fe20000400000 */
[----:B------:R-:W-:Y:S01]  /*50a0*/  FMNMX R16, R103, R16, !PT ;  /* 0x0000001067107209 */ /* 0x000fe20007800000 */
[----:B------:R-:W-:Y:S01]  /*50b0*/  FFMA R100, R100, UR33, -R14 ;  /* 0x0000002164647c23 */ /* 0x000fe2000800080e */
[----:B------:R-:W-:Y:S01]  /*50c0*/  FMUL R12, R12, UR33 ;  /* 0x000000210c0c7c20 */ /* 0x000fe20008400000 */
[----:B------:R-:W3:Y:S01]  /*50d0*/  MUFU.EX2 R74, R76 ;  /* 0x0000004c004a7308 */ /* 0x000ee20000000800 */
[----:B-1----:R-:W-:Y:S01]  /*50e0*/  @!P6 FMUL R72, R72, R72 ;  /* 0x000000484848e220 */ /* 0x002fe20000400000 */
[----:B------:R-:W-:Y:S01]  /*50f0*/  FSETP.GEU.AND P6, PT, R81, -126, PT ;  /* 0xc2fc00005100780b */ /* 0x000fe20003fce000 */
[----:B------:R-:W1:Y:S01]  /*5100*/  SHFL.BFLY PT, R7, R16, 0x1, 0x1f ;  /* 0x0c201f0010077f89 */ /* 0x000e6200000e0000 */
[----:B------:R-:W-:-:S04]  /*5110*/  @!P5 FMUL R80, R80, 0.5 ;  /* 0x3f0000005050d820 */ /* 0x000fc80000400000 */
        /* <DEDUP_REMOVED lines=15> */
[----:B------:R-:W-:Y:S01]  /*5210*/  FSETP.GEU.AND P5, PT, R89, -126, PT ;  /* 0xc2fc00005900780b */ /* 0x000fe20003fae000 */
[----:B------:R-:W2:Y:S04]  /*5220*/  SHFL.BFLY PT, R16, R7, 0x2, 0x1f ;  /* 0x0c401f0007107f89 */ /* 0x000ea800000e0000 */
[----:B------:R-:W-:Y:S01]  /*5230*/  @!P4 FMUL R88, R88, 0.5 ;  /* 0x3f0000005858c820 */ /* 0x000fe20000400000 */
[----:B------:R-:W4:Y:S01]  /*5240*/  MUFU.EX2 R85, R85 ;  /* 0x0000005500557308 */ /* 0x000f220000000800 */
[----:B---3--:R-:W-:Y:S01]  /*5250*/  @!P6 FMUL R81, R81, R81 ;  /* 0x000000515151e220 */ /* 0x008fe20000400000 */
[----:B------:R-:W-:-:S05]  /*5260*/  FSETP.GEU.AND P6, PT, R92, -126, PT ;  /* 0xc2fc00005c00780b */ /* 0x000fca0003fce000 */
[----:B------:R-:W-:Y:S01]  /*5270*/  @!P5 FMUL R89, R89, 0.5 ;  /* 0x3f0000005959d820 */ /* 0x000fe20000400000 */
[----:B------:R-:W3:Y:S01]  /*5280*/  MUFU.EX2 R15, R88 ;  /* 0x00000058000f7308 */ /* 0x000ee20000000800 */
[----:B-1----:R-:W-:Y:S01]  /*5290*/  @!P2 FMUL R84, R84, R84 ;  /* 0x000000545454a220 */ /* 0x002fe20000400000 */
[----:B------:R-:W-:-:S05]  /*52a0*/  FSETP.GEU.AND P2, PT, R93, -126, PT ;  /* 0xc2fc00005d00780b */ /* 0x000fca0003f4e000 */
[----:B------:R-:W-:Y:S01]  /*52b0*/  @!P6 FMUL R92, R92, 0.5 ;  /* 0x3f0000005c5ce820 */ /* 0x000fe20000400000 */
[----:B------:R-:W1:Y:S01]  /*52c0*/  MUFU.EX2 R80, R89 ;  /* 0x0000005900507308 */ /* 0x000e620000000800 */
[----:B----4-:R-:W-:Y:S01]  /*52d0*/  @!P3 FMUL R85, R85, R85 ;  /* 0x000000555555b220 */ /* 0x010fe20000400000 */
[----:B------:R-:W-:Y:S02]  /*52e0*/  FSETP.GEU.AND P3, PT, R96, -126, PT ;  /* 0xc2fc00006000780b */ /* 0x000fe40003f6e000 */
[----:B--2---:R-:W-:-:S03]  /*52f0*/  FMNMX R7, R7, R16, !PT ;  /* 0x0000001007077209 */ /* 0x004fc60007800000 */
[----:B------:R-:W-:Y:S01]  /*5300*/  @!P2 FMUL R93, R93, 0.5 ;  /* 0x3f0000005d5da820 */ /* 0x000fe20000400000 */
[----:B------:R-:W2:Y:S01]  /*5310*/  MUFU.EX2 R17, R92 ;  /* 0x0000005c00117308 */ /* 0x000ea20000000800 */
[----:B---3--:R-:W-:Y:S01]  /*5320*/  @!P4 FMUL R15, R15, R15 ;  /* 0x0000000f0f0fc220 */ /* 0x008fe20000400000 */
[----:B------:R-:W-:-:S05]  /*5330*/  FSETP.GEU.AND P4, PT, R97, -126, PT ;  /* 0xc2fc00006100780b */ /* 0x000fca0003f8e000 */
[----:B------:R-:W-:Y:S01]  /*5340*/  @!P3 FMUL R96, R96, 0.5 ;  /* 0x3f0000006060b820 */ /* 0x000fe20000400000 */
[----:B------:R-:W3:Y:S01]  /*5350*/  MUFU.EX2 R16, R93 ;  /* 0x0000005d00107308 */ /* 0x000ee20000000800 */
[----:B-1----:R-:W-:Y:S01]  /*5360*/  @!P5 FMUL R80, R80, R80 ;  /* 0x000000505050d220 */ /* 0x002fe20000400000 */
[----:B------:R-:W-:-:S04]  /*5370*/  FSETP.NEU.AND P5, PT, R7, -INF , PT ;  /* 0xff8000000700780b */ /* 0x000fc80003fad000 */
[----:B------:R-:W-:Y:S01]  /*5380*/  FSEL R21, R7, RZ, P5 ;  /* 0x000000ff07157208 */ /* 0x000fe20002800000 */
[----:B------:R-:W-:Y:S01]  /*5390*/  @!P4 FMUL R97, R97, 0.5 ;  /* 0x3f0000006161c820 */ /* 0x000fe20000400000 */
[----:B------:R-:W1:Y:S01]  /*53a0*/  MUFU.EX2 R19, R96 ;  /* 0x0000006000137308 */ /* 0x000e620000000800 */
[----:B--2---:R-:W-:Y:S01]  /*53b0*/  @!P6 FMUL R17, R17, R17 ;  /* 0x000000111111e220 */ /* 0x004fe20000400000 */
[----:B------:R-:W-:Y:S01]  /*53c0*/  FSETP.GEU.AND P6, PT, R101, -126, PT ;  /* 0xc2fc00006500780b */ /* 0x000fe20003fce000 */
[C---:B------:R-:W-:Y:S01]  /*53d0*/  FMUL R20, R21.reuse, UR33 ;  /* 0x0000002115147c20 */ /* 0x040fe20008400000 */
[----:B------:R-:W-:Y:S01]  /*53e0*/  FSETP.GEU.AND P5, PT, R100, -126, PT ;  /* 0xc2fc00006400780b */ /* 0x000fe20003fae000 */
[----:B------:R-:W-:Y:S01]  /*53f0*/  FADD R21, -R21, R10 ;  /* 0x0000000a15157221 */ /* 0x000fe20000000100 */
[----:B------:R-:W-:Y:S01]  /*5400*/  FADD R10, R73, R80 ;  /* 0x00000050490a7221 */ /* 0x000fe20000000000 */
[--C-:B------:R-:W-:Y:S01]  /*5410*/  FFMA R22, R13, UR33, -R20.reuse ;  /* 0x000000210d167c23 */ /* 0x100fe20008000814 */
[----:B------:R-:W2:Y:S01]  /*5420*/  MUFU.EX2 R14, R97 ;  /* 0x00000061000e7308 */ /* 0x000ea20000000800 */
[----:B---3--:R-:W-:Y:S01]  /*5430*/  @!P2 FMUL R16, R16, R16 ;  /* 0x000000101010a220 */ /* 0x008fe20000400000 */
[--C-:B------:R-:W-:Y:S01]  /*5440*/  FFMA R75, R75, UR33, -R20.reuse ;  /* 0x000000214b4b7c23 */ /* 0x100fe20008000814 */
[--C-:B------:R-:W-:Y:S01]  /*5450*/  FFMA R78, R78, UR33, -R20.reuse ;  /* 0x000000214e4e7c23 */ /* 0x100fe20008000814 */
[----:B------:R-:W-:Y:S01]  /*5460*/  FSETP.GEU.AND P2, PT, R22, -126, PT ;  /* 0xc2fc00001600780b */ /* 0x000fe20003f4e000 */
[--C-:B------:R-:W-:Y:S01]  /*5470*/  FFMA R23, R79, UR33, -R20.reuse ;  /* 0x000000214f177c23 */ /* 0x100fe20008000814 */
[--C-:B------:R-:W-:Y:S01]  /*5480*/  FFMA R89, R82, UR33, -R20.reuse ;  /* 0x0000002152597c23 */ /* 0x100fe20008000814 */
[----:B------:R-:W-:Y:S01]  /*5490*/  @!P6 FMUL R101, R101, 0.5 ;  /* 0x3f0000006565e820 */ /* 0x000fe20000400000 */
[--C-:B------:R-:W-:Y:S01]  /*54a0*/  FFMA R92, R91, UR33, -R20.reuse ;  /* 0x000000215b5c7c23 */ /* 0x100fe20008000814 */
[----:B-1----:R-:W-:Y:S01]  /*54b0*/  @!P3 FMUL R19, R19, R19 ;  /* 0x000000131313b220 */ /* 0x002fe20000400000 */
[----:B------:R-:W-:Y:S01]  /*54c0*/  FSETP.GEU.AND P3, PT, R75, -126, PT ;  /* 0xc2fc00004b00780b */ /* 0x000fe20003f6e000 */
[----:B------:R-:W-:Y:S01]  /*54d0*/  @!P5 FMUL R100, R100, 0.5 ;  /* 0x3f0000006464d820 */ /* 0x000fe20000400000 */
[----:B------:R-:W1:Y:S01]  /*54e0*/  MUFU.EX2 R18, R101 ;  /* 0x0000006500127308 */ /* 0x000e620000000800 */
[--C-:B------:R-:W-:Y:S01]  /*54f0*/  FFMA R94, R94, UR33, -R20.reuse ;  /* 0x000000215e5e7c23 */ /* 0x100fe20008000814 */
[--C-:B------:R-:W-:Y:S01]  /*5500*/  FFMA R95, R95, UR33, -R20.reuse ;  /* 0x000000215f5f7c23 */ /* 0x100fe20008000814 */
[--C-:B------:R-:W-:Y:S01]  /*5510*/  FFMA R98, R98, UR33, -R20.reuse ;  /* 0x0000002162627c23 */ /* 0x100fe20008000814 */
[--C-:B------:R-:W-:Y:S01]  /*5520*/  FFMA R99, R99, UR33, -R20.reuse ;  /* 0x0000002163637c23 */ /* 0x100fe20008000814 */
[----:B------:R-:W-:Y:S01]  /*5530*/  @!P2 FMUL R22, R22, 0.5 ;  /* 0x3f0000001616a820 */ /* 0x000fe20000400000 */
[----:B--2---:R-:W-:Y:S01]  /*5540*/  @!P4 FMUL R14, R14, R14 ;  /* 0x0000000e0e0ec220 */ /* 0x004fe20000400000 */
[----:B------:R-:W-:Y:S01]  /*5550*/  FSETP.GEU.AND P4, PT, R78, -126, PT ;  /* 0xc2fc00004e00780b */ /* 0x000fe20003f8e000 */
[----:B------:R-:W2:Y:S01]  /*5560*/  MUFU.EX2 R13, R100 ;  /* 0x00000064000d7308 */ /* 0x000ea20000000800 */
[----:B------:R-:W-:Y:S01]  /*5570*/  FFMA R102, R102, UR33, -R20 ;  /* 0x0000002166667c23 */ /* 0x000fe20008000814 */
[----:B------:R-:W-:Y:S01]  /*5580*/  FADD R11, R81, R14 ;  /* 0x0000000e510b7221 */ /* 0x000fe20000000000 */
[----:B------:R-:W-:Y:S01]  /*5590*/  @!P3 FMUL R75, R75, 0.5 ;  /* 0x3f0000004b4bb820 */ /* 0x000fe20000400000 */
[----:B------:R-:W-:-:S04]  /*55a0*/  F2FP.F16.F32.PACK_AB R80, R80, R15 ;  /* 0x0000000f5050723e */ /* 0x000fc800000000ff */
[----:B------:R3:W4:Y:S01]  /*55b0*/  MUFU.EX2 R88, R22 ;  /* 0x0000001600587308 */ /* 0x0007220000000800 */
[----:B-1----:R-:W-:Y:S01]  /*55c0*/  @!P6 FMUL R18, R18, R18 ;  /* 0x000000121212e220 */ /* 0x002fe20000400000 */
[----:B------:R-:W-:Y:S02]  /*55d0*/  FSETP.GEU.AND P6, PT, R89, -126, PT ;  /* 0xc2fc00005900780b */ /* 0x000fe40003fce000 */
[----:B------:R-:W-:-:S04]  /*55e0*/  @!P4 FMUL R78, R78, 0.5 ;  /* 0x3f0000004e4ec820 */ /* 0x000fc80000400000 */
[----:B------:R1:W5:Y:S01]  /*55f0*/  MUFU.EX2 R79, R75 ;  /* 0x0000004b004f7308 */ /* 0x0003620000000800 */
[----:B---3--:R-:W-:Y:S01]  /*5600*/  FFMA R22, R83, UR33, -R20 ;  /* 0x0000002153167c23 */ /* 0x008fe20008000814 */
[----:B--2---:R-:W-:Y:S01]  /*5610*/  @!P5 FMUL R13, R13, R13 ;  /* 0x0000000d0d0dd220 */ /* 0x004fe20000400000 */
[----:B------:R-:W-:-:S04]  /*5620*/  FSETP.GEU.AND P5, PT, R23, -126, PT ;  /* 0xc2fc00001700780b */ /* 0x000fc80003fae000 */
[----:B------:R-:W-:Y:S01]  /*5630*/  @!P6 FMUL R89, R89, 0.5 ;  /* 0x3f0000005959e820 */ /* 0x000fe20000400000 */
[----:B------:R2:W3:Y:S01]  /*5640*/  MUFU.EX2 R82, R78 ;  /* 0x0000004e00527308 */ /* 0x0004e20000000800 */
[----:B----4-:R-:W-:Y:S01]  /*5650*/  @!P2 FMUL R88, R88, R88 ;  /* 0x000000585858a220 */ /* 0x010fe20000400000 */
[----:B------:R-:W-:Y:S01]  /*5660*/  FSETP.GEU.AND P2, PT, R22, -126, PT ;  /* 0xc2fc00001600780b */ /* 0x000fe20003f4e000 */
[----:B-1----:R-:W-:-:S05]  /*5670*/  FFMA R75, R86, UR33, -R20 ;  /* 0x00000021564b7c23 */ /* 0x002fca0008000814 */
[----:B------:R-:W-:Y:S01]  /*5680*/  @!P5 FMUL R23, R23, 0.5 ;  /* 0x3f0000001717d820 */ /* 0x000fe20000400000 */
[----:B-----5:R-:W-:Y:S01]  /*5690*/  @!P3 FMUL R79, R79, R79 ;  /* 0x0000004f4f4fb220 */ /* 0x020fe20000400000 */
[----:B------:R-:W-:Y:S01]  /*56a0*/  FSETP.GEU.AND P3, PT, R75, -126, PT ;  /* 0xc2fc00004b00780b */ /* 0x000fe20003f6e000 */
[----:B--2---:R-:W-:Y:S01]  /*56b0*/  FFMA R78, R87, UR33, -R20 ;  /* 0x00000021574e7c23 */ /* 0x004fe20008000814 */
[----:B------:R-:W1:Y:S03]  /*56c0*/  MUFU.EX2 R89, R89 ;  /* 0x0000005900597308 */ /* 0x000e660000000800 */
[----:B------:R-:W-:Y:S01]  /*56d0*/  @!P2 FMUL R22, R22, 0.5 ;  /* 0x3f0000001616a820 */ /* 0x000fe20000400000 */
[----:B---3--:R-:W-:Y:S01]  /*56e0*/  @!P4 FMUL R82, R82, R82 ;  /* 0x000000525252c220 */ /* 0x008fe20000400000 */
[----:B------:R-:W-:-:S03]  /*56f0*/  FSETP.GEU.AND P4, PT, R78, -126, PT ;  /* 0xc2fc00004e00780b */ /* 0x000fc60003f8e000 */
[----:B------:R2:W3:Y:S03]  /*5700*/  MUFU.EX2 R83, R23 ;  /* 0x0000001700537308 */ /* 0x0004e60000000800 */
[----:B------:R-:W-:-:S05]  /*5710*/  @!P3 FMUL R75, R75, 0.5 ;  /* 0x3f0000004b4bb820 */ /* 0x000fca0000400000 */
[----:B------:R4:W5:Y:S01]  /*5720*/  MUFU.EX2 R86, R22 ;  /* 0x0000001600567308 */ /* 0x0009620000000800 */
[--C-:B--2---:R-:W-:Y:S01]  /*5730*/  FFMA R23, R90, UR33, -R20.reuse ;  /* 0x000000215a177c23 */ /* 0x104fe20008000814 */
[----:B-1----:R-:W-:Y:S01]  /*5740*/  @!P6 FMUL R89, R89, R89 ;  /* 0x000000595959e220 */ /* 0x002fe20000400000 */
[----:B------:R-:W-:Y:S01]  /*5750*/  @!P4 FMUL R78, R78, 0.5 ;  /* 0x3f0000004e4ec820 */ /* 0x000fe20000400000 */
[----:B------:R-:W-:Y:S01]  /*5760*/  FSETP.GEU.AND P6, PT, R92, -126, PT ;  /* 0xc2fc00005c00780b */ /* 0x000fe20003fce000 */
[----:B------:R-:W-:-:S03]  /*5770*/  FFMA R20, R103, UR33, -R20 ;  /* 0x0000002167147c23 */ /* 0x000fc60008000814 */
[----:B------:R1:W2:Y:S01]  /*5780*/  MUFU.EX2 R87, R75 ;  /* 0x0000004b00577308 */ /* 0x0002a20000000800 */
[----:B---3--:R-:W-:Y:S01]  /*5790*/  @!P5 FMUL R83, R83, R83 ;  /* 0x000000535353d220 */ /* 0x008fe20000400000 */
[----:B------:R-:W-:Y:S01]  /*57a0*/  FSETP.GEU.AND P5, PT, R23, -126, PT ;  /* 0xc2fc00001700780b */ /* 0x000fe20003fae000 */
[----:B----4-:R-:W-:-:S05]  /*57b0*/  FADD R22, R85, R18 ;  /* 0x0000001255167221 */ /* 0x010fca0000000000 */
[----:B------:R3:W4:Y:S01]  /*57c0*/  MUFU.EX2 R90, R78 ;  /* 0x0000004e005a7308 */ /* 0x0007220000000800 */
[----:B-----5:R-:W-:Y:S01]  /*57d0*/  @!P2 FMUL R86, R86, R86 ;  /* 0x000000565656a220 */ /* 0x020fe20000400000 */
[----:B------:R-:W-:Y:S01]  /*57e0*/  FSETP.GEU.AND P2, PT, R94, -126, PT ;  /* 0xc2fc00005e00780b */ /* 0x000fe20003f4e000 */
[----:B------:R-:W-:Y:S01]  /*57f0*/  @!P6 FMUL R92, R92, 0.5 ;  /* 0x3f0000005c5ce820 */ /* 0x000fe20000400000 */
[----:B-1----:R-:W-:-:S03]  /*5800*/  FADD R75, R84, R13 ;  /* 0x0000000d544b7221 */ /* 0x002fc60000000000 */
[----:B------:R-:W-:Y:S01]  /*5810*/  @!P5 FMUL R23, R23, 0.5 ;  /* 0x3f0000001717d820 */ /* 0x000fe20000400000 */
[----:B--2---:R-:W-:Y:S01]  /*5820*/  @!P3 FMUL R87, R87, R87 ;  /* 0x000000575757b220 */ /* 0x004fe20000400000 */
[----:B------:R-:W-:Y:S02]  /*5830*/  FSETP.GEU.AND P3, PT, R95, -126, PT ;  /* 0xc2fc00005f00780b */ /* 0x000fe40003f6e000 */
[----:B------:R1:W2:Y:S01]  /*5840*/  MUFU.EX2 R91, R23 ;  /* 0x00000017005b7308 */ /* 0x0002a20000000800 */
[----:B---3--:R-:W-:Y:S01]  /*5850*/  FADD R78, R10, R11 ;  /* 0x0000000b0a4e7221 */ /* 0x008fe20000000000 */
[----:B------:R-:W-:Y:S01]  /*5860*/  FADD R10, R72, R15 ;  /* 0x0000000f480a7221 */ /* 0x000fe20000000000 */
[----:B------:R-:W-:Y:S01]  /*5870*/  F2FP.F16.F32.PACK_AB R72, R73, R72 ;  /* 0x000000484948723e */ /* 0x000fe200000000ff */
[----:B------:R-:W-:Y:S01]  /*5880*/  @!P2 FMUL R94, R94, 0.5 ;  /* 0x3f0000005e5ea820 */ /* 0x000fe20000400000 */
[----:B------:R-:W-:Y:S01]  /*5890*/  F2FP.F16.F32.PACK_AB R73, R79, R88 ;  /* 0x000000584f49723e */ /* 0x000fe200000000ff */
[----:B----4-:R-:W-:Y:S01]  /*58a0*/  @!P4 FMUL R90, R90, R90 ;  /* 0x0000005a5a5ac220 */ /* 0x010fe20000400000 */
[----:B------:R-:W-:Y:S01]  /*58b0*/  FSETP.GEU.AND P4, PT, R98, -126, PT ;  /* 0xc2fc00006200780b */ /* 0x000fe20003f8e000 */
[----:B------:R-:W3:Y:S01]  /*58c0*/  MUFU.EX2 R92, R92 ;  /* 0x0000005c005c7308 */ /* 0x000ee20000000800 */
[----:B-1----:R-:W-:Y:S01]  /*58d0*/  FADD R23, R76, R19 ;  /* 0x000000134c177221 */ /* 0x002fe20000000000 */
[----:B------:R-:W-:Y:S01]  /*58e0*/  F2FP.F16.F32.PACK_AB R76, R81, R76 ;  /* 0x0000004c514c723e */ /* 0x000fe200000000ff */
[----:B------:R-:W-:-:S02]  /*58f0*/  @!P3 FMUL R95, R95, 0.5 ;  /* 0x3f0000005f5fb820 */ /* 0x000fc40000400000 */
[----:B------:R-:W-:-:S03]  /*5900*/  FADD R10, R10, R23 ;  /* 0x000000170a0a7221 */ /* 0x000fc60000000000 */
[----:B------:R1:W4:Y:S01]  /*5910*/  MUFU.EX2 R93, R94 ;  /* 0x0000005e005d7308 */ /* 0x0003220000000800 */
[----:B--2---:R-:W-:Y:S01]  /*5920*/  @!P5 FMUL R91, R91, R91 ;  /* 0x0000005b5b5bd220 */ /* 0x004fe20000400000 */
[----:B------:R-:W-:Y:S02]  /*5930*/  FSETP.GEU.AND P5, PT, R99, -126, PT ;  /* 0xc2fc00006300780b */ /* 0x000fe40003fae000 */
[----:B------:R-:W-:-:S04]  /*5940*/  @!P4 FMUL R98, R98, 0.5 ;  /* 0x3f0000006262c820 */ /* 0x000fc80000400000 */
[----:B------:R-:W2:Y:S01]  /*5950*/  MUFU.EX2 R96, R95 ;  /* 0x0000005f00607308 */ /* 0x000ea20000000800 */
[----:B---3--:R-:W-:Y:S01]  /*5960*/  @!P6 FMUL R92, R92, R92 ;  /* 0x0000005c5c5ce220 */ /* 0x008fe20000400000 */
[----:B------:R-:W-:Y:S01]  /*5970*/  FSETP.GEU.AND P6, PT, R102, -126, PT ;  /* 0xc2fc00006600780b */ /* 0x000fe20003fce000 */
[----:B-1----:R-:W-:Y:S01]  /*5980*/  FMUL R94, R21, UR33 ;  /* 0x00000021155e7c20 */ /* 0x002fe20008400000 */
[----:B------:R-:W-:Y:S02]  /*5990*/  FADD R21, R77, R16 ;  /* 0x000000104d157221 */ /* 0x000fe40000000000 */
[----:B------:R-:W-:Y:S01]  /*59a0*/  F2FP.F16.F32.PACK_AB R81, R92, R91 ;  /* 0x0000005b5c51723e */ /* 0x000fe200000000ff */
[----:B------:R-:W-:Y:S01]  /*59b0*/  @!P5 FMUL R99, R99, 0.5 ;  /* 0x3f0000006363d820 */ /* 0x000fe20000400000 */
[----:B------:R-:W1:Y:S01]  /*59c0*/  MUFU.EX2 R98, R98 ;  /* 0x0000006200627308 */ /* 0x000e620000000800 */
[----:B----4-:R-:W-:Y:S01]  /*59d0*/  @!P2 FMUL R93, R93, R93 ;  /* 0x0000005d5d5da220 */ /* 0x010fe20000400000 */
[----:B------:R-:W-:Y:S01]  /*59e0*/  FSETP.GEU.AND P2, PT, R20, -126, PT ;  /* 0xc2fc00001400780b */ /* 0x000fe20003f4e000 */
[----:B------:R-:W-:-:S02]  /*59f0*/  FADD R21, R21, R22 ;  /* 0x0000001615157221 */ /* 0x000fc40000000000 */
[----:B------:R-:W-:Y:S02]  /*5a00*/  FADD R22, R82, R93 ;  /* 0x0000005d52167221 */ /* 0x000fe40000000000 */
[----:B------:R-:W-:Y:S01]  /*5a10*/  @!P6 FMUL R102, R102, 0.5 ;  /* 0x3f0000006666e820 */ /* 0x000fe20000400000 */
[----:B------:R-:W3:Y:S01]  /*5a20*/  MUFU.EX2 R99, R99 ;  /* 0x0000006300637308 */ /* 0x000ee20000000800 */
[----:B--2---:R-:W-:Y:S01]  /*5a30*/  @!P3 FMUL R96, R96, R96 ;  /* 0x000000606060b220 */ /* 0x004fe20000400000 */
[----:B------:R-:W-:Y:S01]  /*5a40*/  FSETP.GEU.AND P3, PT, R12, -126, PT ;  /* 0xc2fc00000c00780b */ /* 0x000fe20003f6e000 */
[----:B------:R-:W-:Y:S01]  /*5a50*/  FADD R21, R78, R21 ;  /* 0x000000154e157221 */ /* 0x000fe20000000000 */
[----:B------:R-:W-:Y:S01]  /*5a60*/  F2FP.F16.F32.PACK_AB R78, R85, R84 ;  /* 0x00000054554e723e */ /* 0x000fe200000000ff */
[----:B------:R-:W-:Y:S01]  /*5a70*/  FADD R97, R83, R96 ;  /* 0x0000006053617221 */ /* 0x000fe20000000000 */
[----:B------:R-:W-:Y:S01]  /*5a80*/  F2FP.F16.F32.PACK_AB R84, R14, R19 ;  /* 0x000000130e54723e */ /* 0x000fe200000000ff */
[----:B------:R-:W-:Y:S01]  /*5a90*/  @!P2 FMUL R20, R20, 0.5 ;  /* 0x3f0000001414a820 */ /* 0x000fe20000400000 */
[----:B------:R-:W2:Y:S01]  /*5aa0*/  MUFU.EX2 R102, R102 ;  /* 0x0000006600667308 */ /* 0x000ea20000000800 */
[----:B-1----:R-:W-:Y:S01]  /*5ab0*/  @!P4 FMUL R98, R98, R98 ;  /* 0x000000626262c220 */ /* 0x002fe20000400000 */
[----:B------:R-:W-:-:S03]  /*5ac0*/  FSETP.GEU.AND P4, PT, R94, -126, PT ;  /* 0xc2fc00005e00780b */ /* 0x000fc60003f8e000 */
[----:B------:R-:W-:Y:S02]  /*5ad0*/  FADD R101, R89, R98 ;  /* 0x0000006259657221 */ /* 0x000fe40000000000 */
[----:B------:R-:W-:Y:S01]  /*5ae0*/  @!P3 FMUL R12, R12, 0.5 ;  /* 0x3f0000000c0cb820 */ /* 0x000fe20000400000 */
[----:B------:R1:W4:Y:S01]  /*5af0*/  MUFU.EX2 R95, R20 ;  /* 0x00000014005f7308 */ /* 0x0003220000000800 */
[----:B---3--:R-:W-:-:S04]  /*5b00*/  @!P5 FMUL R99, R99, R99 ;  /* 0x000000636363d220 */ /* 0x008fc80000400000 */
[----:B------:R-:W-:Y:S01]  /*5b10*/  FADD R103, R86, R99 ;  /* 0x0000006356677221 */ /* 0x000fe20000000000 */
[----:B------:R-:W-:Y:S01]  /*5b20*/  F2FP.F16.F32.PACK_AB R85, R99, R98 ;  /* 0x000000626355723e */ /* 0x000fe200000000ff */
[----:B------:R-:W-:Y:S01]  /*5b30*/  @!P4 FMUL R94, R94, 0.5 ;  /* 0x3f0000005e5ec820 */ /* 0x000fe20000400000 */
[----:B------:R3:W5:Y:S01]  /*5b40*/  MUFU.EX2 R11, R12 ;  /* 0x0000000c000b7308 */ /* 0x0007620000000800 */
[----:B-1----:R-:W-:Y:S01]  /*5b50*/  FADD R20, R74, R17 ;  /* 0x000000114a147221 */ /* 0x002fe20000000000 */
[----:B--2---:R-:W-:Y:S01]  /*5b60*/  @!P6 FMUL R102, R102, R102 ;  /* 0x000000666666e220 */ /* 0x004fe20000400000 */
[----:B------:R-:W-:Y:S02]  /*5b70*/  F2FP.F16.F32.PACK_AB R74, R77, R74 ;  /* 0x0000004a4d4a723e */ /* 0x000fe400000000ff */
[----:B------:R-:W-:Y:S01]  /*5b80*/  FADD R75, R20, R75 ;  /* 0x0000004b144b7221 */ /* 0x000fe20000000000 */
[----:B------:R-:W-:Y:S01]  /*5b90*/  FADD R20, R79, R92 ;  /* 0x0000005c4f147221 */ /* 0x000fe20000000000 */
[----:B------:R-:W-:Y:S01]  /*5ba0*/  FADD R105, R87, R102 ;  /* 0x0000006657697221 */ /* 0x000fe20000000000 */
[----:B------:R-:W1:Y:S01]  /*5bb0*/  MUFU.EX2 R23, R94 ;  /* 0x0000005e00177308 */ /* 0x000e620000000800 */
[----:B----4-:R-:W-:Y:S01]  /*5bc0*/  @!P2 FMUL R95, R95, R95 ;  /* 0x0000005f5f5fa220 */ /* 0x010fe20000400000 */
[----:B---3--:R-:W-:Y:S01]  /*5bd0*/  FADD R12, R88, R91 ;  /* 0x0000005b580c7221 */ /* 0x008fe20000000000 */
[----:B------:R-:W-:Y:S01]  /*5be0*/  FADD R10, R10, R75 ;  /* 0x0000004b0a0a7221 */ /* 0x000fe20000000000 */
[----:B------:R-:W-:Y:S01]  /*5bf0*/  FADD R20, R20, R103 ;  /* 0x0000006714147221 */ /* 0x000fe20000000000 */
[----:B------:R-:W-:Y:S01]  /*5c00*/  FADD R100, R90, R95 ;  /* 0x0000005f5a647221 */ /* 0x000fe20000000000 */
[----:B------:R-:W-:Y:S01]  /*5c10*/  FADD R12, R12, R101 ;  /* 0x000000650c0c7221 */ /* 0x000fe20000000000 */
[----:B------:R-:W-:Y:S01]  /*5c20*/  FADD R105, R22, R105 ;  /* 0x0000006916697221 */ /* 0x000fe20000000000 */
[----:B------:R-:W-:Y:S01]  /*5c30*/  FADD R10, R10, R21 ;  /* 0x000000150a0a7221 */ /* 0x000fe20000000000 */
[----:B------:R-:W-:Y:S01]  /*5c40*/  FADD R97, R97, R100 ;  /* 0x0000006461617221 */ /* 0x000fe20000000000 */
[----:B-----5:R-:W-:Y:S01]  /*5c50*/  @!P3 FMUL R11, R11, R11 ;  /* 0x0000000b0b0bb220 */ /* 0x020fe20000400000 */
[----:B------:R-:W-:Y:S01]  /*5c60*/  FADD R12, R12, R105 ;  /* 0x000000690c0c7221 */ /* 0x000fe20000000000 */
[----:B------:R-:W-:Y:S01]  /*5c70*/  F2FP.F16.F32.PACK_AB R75, R83, R82 ;  /* 0x00000052534b723e */ /* 0x000fe200000000ff */
[----:B------:R-:W-:Y:S01]  /*5c80*/  FADD R97, R20, R97 ;  /* 0x0000006114617221 */ /* 0x000fe20000000000 */
[----:B------:R-:W-:Y:S01]  /*5c90*/  FFMA R6, R11, R6, R10 ;  /* 0x000000060b067223 */ /* 0x000fe2000000000a */
[----:B------:R-:W-:Y:S01]  /*5ca0*/  SHF.L.U32 R10, R3, 0x1f, RZ ;  /* 0x0000001f030a7819 */ /* 0x000fe200000006ff */
[----:B------:R-:W-:Y:S01]  /*5cb0*/  FMUL R24, R24, R11 ;  /* 0x0000000b18187220 */ /* 0x000fe20000400000 */
[----:B------:R-:W-:Y:S01]  /*5cc0*/  FADD R12, R12, R97 ;  /* 0x000000610c0c7221 */ /* 0x000fe20000000000 */
[----:B-1----:R-:W-:Y:S01]  /*5cd0*/  @!P4 FMUL R23, R23, R23 ;  /* 0x000000171717c220 */ /* 0x002fe20000400000 */
[----:B------:R1:W2:Y:S01]  /*5ce0*/  SYNCS.PHASECHK.TRANS64.TRYWAIT P2, [UR7+0x15000], R10 ;  /* 0x0150000aff0075a7 */ /* 0x0002a20008040147 */
[----:B------:R-:W-:Y:S01]  /*5cf0*/  F2FP.F16.F32.PACK_AB R77, R86, R89 ;  /* 0x00000059564d723e */ /* 0x000fe200000000ff */
[-C--:B------:R-:W-:Y:S01]  /*5d00*/  FMUL R25, R25, R11.reuse ;  /* 0x0000000b19197220 */ /* 0x080fe20000400000 */
[----:B------:R-:W-:Y:S01]  /*5d10*/  FFMA R8, R23, R8, R12 ;  /* 0x0000000817087223 */ /* 0x000fe2000000000c */
        /* <DEDUP_REMOVED lines=52> */
.L_x_39:
[----:B------:R-:W-:Y:S05]  /*6060*/  @P2 BRA `(.L_x_40) ;  /* 0x0000000000082947 */ /* 0x000fea0003800000 */
[----:B------:R-:W1:Y:S02]  /*6070*/  SYNCS.PHASECHK.TRANS64.TRYWAIT P2, [UR7+0x15000], R10 ;  /* 0x0150000aff0075a7 */ /* 0x000e640008040147 */
[----:B-1----:R-:W-:Y:S05]  /*6080*/  @!P2 BRA `(.L_x_41) ;  /* 0x0000003000f4a947 */ /* 0x002fea0003800000 */
.L_x_40:
        /* <DEDUP_REMOVED lines=25> */
.L_x_42:
[----:B------:R-:W-:-:S04]  /*6220*/  ULEA UR7, UR5, UR38, 0x3 ;  /* 0x0000002605077291 */ /* 0x000fc8000f8e183f */
[----:B------:R-:W-:-:S04]  /*6230*/  UIADD3 UR7, UR7, 0x15028, URZ ;  /* 0x0001502807077890 */ /* 0x000fc8000fffe03f */
[----:B------:R-:W-:-:S09]  /*6240*/  UPRMT UR7, URZ, 0x654, UR7 ;  /* 0x000006543f077896 */ /* 0x000fd20008000007 */
[----:B------:R-:W-:Y:S01]  /*6250*/  SYNCS.ARRIVE.TRANS64.RED.A1T0 RZ, [UR7], RZ ;  /* 0x000000ffffff79a7 */ /* 0x000fe20008100407 */
[----:B------:R-:W-:Y:S05]  /*6260*/  @P1 BRA `(.L_x_43) ;  /* 0x0000000000041947 */ /* 0x000fea0003800000 */
[----:B------:R-:W-:Y:S01]  /*6270*/  BPT.TRAP 0x1 ;  /* 0x000000040000795c */ /* 0x000fe20000300000 */
.L_x_43:
[----:B------:R-:W-:-:S04]  /*6280*/  UIADD3 UR5, UR5, 0x1, URZ ;  /* 0x0000000105057890 */ /* 0x000fc8000fffe03f */
[----:B------:R-:W-:-:S04]  /*6290*/  UISETP.NE.AND UP0, UPT, UR5, 0x5, UPT ;  /* 0x000000050500788c */ /* 0x000fc8000bf05270 */
[----:B------:R-:W-:Y:S01]  /*62a0*/  USEL UR7, UR5, URZ, UP0 ;  /* 0x0000003f05077287 */ /* 0x000fe20008000000 */
[----:B------:R-:W-:Y:S11]  /*62b0*/  @!P0 BRA `(.L_x_44) ;  /* 0x0000000000048947 */ /* 0x000ff60003800000 */
[----:B------:R-:W-:Y:S01]  /*62c0*/  BPT.TRAP 0x1 ;  /* 0x000000040000795c */ /* 0x000fe20000300000 */
.L_x_44:
[----:B------:R-:W-:-:S04]  /*62d0*/  ULEA UR5, UR7, UR38, 0x3 ;  /* 0x0000002607057291 */ /* 0x000fc8000f8e183f */
[----:B------:R-:W-:-:S04]  /*62e0*/  UIADD3 UR5, UR5, 0x15028, URZ ;  /* 0x0001502805057890 */ /* 0x000fc8000fffe03f */
[----:B------:R-:W-:-:S09]  /*62f0*/  UPRMT UR5, URZ, 0x654, UR5 ;  /* 0x000006543f057896 */ /* 0x000fd20008000005 */
[----:B------:R-:W-:Y:S01]  /*6300*/  SYNCS.ARRIVE.TRANS64.RED.A1T0 RZ, [UR5], RZ ;  /* 0x000000ffffff79a7 */ /* 0x000fe20008100405 */
[----:B------:R-:W-:Y:S05]  /*6310*/  @P1 BRA `(.L_x_45) ;  /* 0x0000000000041947 */ /* 0x000fea0003800000 */
[----:B------:R-:W-:Y:S01]  /*6320*/  BPT.TRAP 0x1 ;  /* 0x000000040000795c */ /* 0x000fe20000300000 */
.L_x_45:
[----:B------:R-:W-:Y:S01]  /*6330*/  UIADD3 UR5, UR7, 0x1, URZ ;  /* 0x0000000107057890 */ /* 0x000fe2000fffe03f */
[C---:B------:R-:W-:Y:S01]  /*6340*/  ISETP.GT.AND P2, PT, R9.reuse, 0x1, PT ;  /* 0x000000010900780c */ /* 0x040fe20003f44270 */
[----:B------:R-:W-:Y:S01]  /*6350*/  UIADD3 UR7, UR11, 0x1, URZ ;  /* 0x000000010b077890 */ /* 0x000fe2000fffe03f */
[----:B------:R-:W-:Y:S01]  /*6360*/  IADD3 R9, R9, -0x1, RZ ;  /* 0xffffffff09097810 */ /* 0x000fe20007ffe0ff */
        /* <DEDUP_REMOVED lines=10> */
.L_x_35:
[----:B------:R-:W1:Y:S01]  /*6410*/  SHFL.BFLY PT, R3, R6, 0x1, 0x1f ;  /* 0x0c201f0006037f89 */ /* 0x000e6200000e0000 */
[----:B------:R-:W-:Y:S01]  /*6420*/  BSSY B0, `(.L_x_47) ;  /* 0x0000023000007945 */ /* 0x000fe20003800000 */
[----:B------:R-:W-:Y:S01]  /*6430*/  MOV R9, 0x7f800000 ;  /* 0x7f80000000097802 */ /* 0x000fe20000000f00 */
[----:B------:R-:W-:Y:S01]  /*6440*/  IMAD.MOV.U32 R10, RZ, RZ, 0x3f800000 ;  /* 0x3f800000ff0a7424 */ /* 0x000fe200078e00ff */
[----:B------:R-:W2:Y:S01]  /*6450*/  SHFL.BFLY PT, R5, R8, 0x1, 0x1f ;  /* 0x0c201f0008057f89 */ /* 0x000ea200000e0000 */
[----:B------:R-:W-:Y:S02]  /*6460*/  IMAD.MOV.U32 R11, RZ, RZ, 0x7f800000 ;  /* 0x7f800000ff0b7424 */ /* 0x000fe400078e00ff */
[----:B-1----:R-:W-:Y:S01]  /*6470*/  FADD R3, R3, R6 ;  /* 0x0000000603037221 */ /* 0x002fe20000000000 */
[----:B--2---:R-:W-:-:S04]  /*6480*/  FADD R16, R5, R8 ;  /* 0x0000000805107221 */ /* 0x004fc80000000000 */
[----:B------:R-:W1:Y:S04]  /*6490*/  SHFL.BFLY PT, R0, R3, 0x2, 0x1f ;  /* 0x0c401f0003007f89 */ /* 0x000e6800000e0000 */
[----:B------:R-:W2:Y:S01]  /*64a0*/  SHFL.BFLY PT, R17, R16, 0x2, 0x1f ;  /* 0x0c401f0010117f89 */ /* 0x000ea200000e0000 */
[C---:B-1----:R-:W-:Y:S01]  /*64b0*/  FSETP.NE.AND P0, PT, R3.reuse, -R0, PT ;  /* 0x800000000300720b */ /* 0x042fe20003f05000 */
[----:B------:R-:W-:Y:S01]  /*64c0*/  FADD R5, R3, R0 ;  /* 0x0000000003057221 */ /* 0x000fe20000000000 */
[----:B------:R-:W-:Y:S01]  /*64d0*/  MOV R0, 0x3f800000 ;  /* 0x3f80000000007802 */ /* 0x000fe20000000f00 */
[----:B--2---:R-:W-:-:S10]  /*64e0*/  FADD R6, R16, R17 ;  /* 0x0000001110067221 */ /* 0x004fd40000000000 */
[----:B------:R-:W-:Y:S05]  /*64f0*/  @!P0 BRA `(.L_x_48) ;  /* 0x0000000000548947 */ /* 0x000fea0003800000 */
[----:B------:R-:W-:Y:S01]  /*6500*/  IADD3 R0, R5, 0x1800000, RZ ;  /* 0x0180000005007810 */ /* 0x000fe20007ffe0ff */
[----:B------:R-:W-:Y:S03]  /*6510*/  BSSY B1, `(.L_x_49) ;  /* 0x000000c000017945 */ /* 0x000fe60003800000 */
[----:B------:R-:W-:-:S04]  /*6520*/  LOP3.LUT R0, R0, 0x7f800000, RZ, 0xc0, !PT ;  /* 0x7f80000000007812 */ /* 0x000fc800078ec0ff */
[----:B------:R-:W-:-:S13]  /*6530*/  ISETP.GT.U32.AND P0, PT, R0, 0x1ffffff, PT ;  /* 0x01ffffff0000780c */ /* 0x000fda0003f04070 */
[----:B------:R-:W-:Y:S05]  /*6540*/  @P0 BRA `(.L_x_50) ;  /* 0x0000000000100947 */ /* 0x000fea0003800000 */
[----:B------:R-:W-:Y:S01]  /*6550*/  IMAD.MOV.U32 R2, RZ, RZ, R5 ;  /* 0x000000ffff027224 */ /* 0x000fe200078e0005 */
[----:B------:R-:W-:-:S07]  /*6560*/  MOV R15, 0x6580 ;  /* 0x00006580000f7802 */ /* 0x000fce0000000f00 */
[----:B------:R-:W-:Y:S05]  /*6570*/  CALL.REL.NOINC `($__internal_0_$__cuda_sm20_rcp_rn_f32_slowpath) ;  /* 0x0000003000607944 */ /* 0x000fea0003c00000 */
[----:B------:R-:W-:Y:S05]  /*6580*/  BRA `(.L_x_51) ;  /* 0x0000000000107947 */ /* 0x000fea0003800000 */
.L_x_50:
[----:B------:R-:W1:Y:S02]  /*6590*/  MUFU.RCP R0, R5 ;  /* 0x0000000500007308 */ /* 0x000e640000001000 */
[----:B-1----:R-:W-:-:S04]  /*65a0*/  FFMA R2, R5, R0, -1 ;  /* 0xbf80000005027423 */ /* 0x002fc80000000000 */
[----:B------:R-:W-:-:S04]  /*65b0*/  FADD.FTZ R3, -R2, -RZ ;  /* 0x800000ff02037221 */ /* 0x000fc80000010100 */
[----:B------:R-:W-:-:S07]  /*65c0*/  FFMA R0, R0, R3, R0 ;  /* 0x0000000300007223 */ /* 0x000fce0000000000 */
.L_x_51:
[----:B------:R-:W-:Y:S05]  /*65d0*/  BSYNC B1 ;  /* 0x0000000000017941 */ /* 0x000fea0003800000 */
.L_x_49:
[----:B------:R-:W-:Y:S01]  /*65e0*/  FSETP.GEU.AND P0, PT, |R5|, 1.175494350822287508e-38, PT ;  /* 0x008000000500780b */ /* 0x000fe20003f0e200 */
[----:B------:R-:W-:-:S12]  /*65f0*/  ULDC UR4, c[0x0][0x600] ;  /* 0x0001800000047ab9 */ /* 0x000fd80000000800 */
[----:B------:R-:W-:-:S04]  /*6600*/  @!P0 FMUL R5, R5, 16777216 ;  /* 0x4b80000005058820 */ /* 0x000fc80000400000 */
[----:B------:R-:W1:Y:S02]  /*6610*/  MUFU.LG2 R2, R5 ;  /* 0x0000000500027308 */ /* 0x000e640000000c00 */
[----:B-1----:R-:W-:-:S04]  /*6620*/  @!P0 FADD R2, R2, -24 ;  /* 0xc1c0000002028421 */ /* 0x002fc80000000000 */
[----:B------:R-:W-:-:S04]  /*6630*/  FMUL R11, R2, 0.69314718246459960938 ;  /* 0x3f317218020b7820 */ /* 0x000fc80000400000 */
[----:B------:R-:W-:-:S07]  /*6640*/  FFMA R11, R4, UR4, R11 ;  /* 0x00000004040b7c23 */ /* 0x000fce000800000b */
.L_x_48:
[----:B------:R-:W-:Y:S05]  /*6650*/  BSYNC B0 ;  /* 0x0000000000007941 */ /* 0x000fea0003800000 */
.L_x_47:
[----:B------:R-:W-:Y:S01]  /*6660*/  FSETP.NE.AND P0, PT, R16, -R17, PT ;  /* 0x800000111000720b */ /* 0x000fe20003f05000 */
[----:B------:R-:W-:Y:S01]  /*6670*/  ULDC UR4, c[0x0][0x608] ;  /* 0x0001820000047ab9 */ /* 0x000fe20000000800 */
[----:B------:R-:W-:Y:S01]  /*6680*/  BSSY B0, `(.L_x_52) ;  /* 0x0000031000007945 */ /* 0x000fe20003800000 */
[----:B------:R-:W-:-:S04]  /*6690*/  FMUL R0, R0, UR4 ;  /* 0x0000000400007c20 */ /* 0x000fc80008400000 */
        /* <DEDUP_REMOVED lines=24> */
[----:B------:R-:W-:Y:S06]  /*6820*/  @!P0 BRA `(.L_x_53) ;  /* 0x0000000000588947 */ /* 0x000fec0003800000 */
        /* <DEDUP_REMOVED lines=8> */
[----:B------:R-:W-:Y:S01]  /*68b0*/  MOV R10, R0 ;  /* 0x00000000000a7202 */ /* 0x000fe20000000f00 */
[----:B------:R-:W-:Y:S06]  /*68c0*/  BRA `(.L_x_56) ;  /* 0x0000000000107947 */ /* 0x000fec0003800000 */
.L_x_55:
[----:B------:R-:W1:Y:S02]  /*68d0*/  MUFU.RCP R3, R6 ;  /* 0x0000000600037308 */ /* 0x000e640000001000 */
[----:B-1----:R-:W-:-:S04]  /*68e0*/  FFMA R0, R6, R3, -1 ;  /* 0xbf80000006007423 */ /* 0x002fc80000000003 */
[----:B------:R-:W-:-:S04]  /*68f0*/  FADD.FTZ R0, -R0, -RZ ;  /* 0x800000ff00007221 */ /* 0x000fc80000010100 */
[----:B------:R-:W-:-:S07]  /*6900*/  FFMA R10, R3, R0, R3 ;  /* 0x00000000030a7223 */ /* 0x000fce0000000003 */
.L_x_56:
[----:B------:R-:W-:Y:S05]  /*6910*/  BSYNC B1 ;  /* 0x0000000000017941 */ /* 0x000fea0003800000 */
.L_x_54:
[----:B------:R-:W-:Y:S01]  /*6920*/  FSETP.GEU.AND P0, PT, |R6|, 1.175494350822287508e-38, PT ;  /* 0x008000000600780b */ /* 0x000fe20003f0e200 */
[----:B------:R-:W-:-:S12]  /*6930*/  ULDC UR4, c[0x0][0x600] ;  /* 0x0001800000047ab9 */ /* 0x000fd80000000800 */
[----:B------:R-:W-:-:S04]  /*6940*/  @!P0 FMUL R6, R6, 16777216 ;  /* 0x4b80000006068820 */ /* 0x000fc80000400000 */
[----:B------:R-:W1:Y:S02]  /*6950*/  MUFU.LG2 R0, R6 ;  /* 0x0000000600007308 */ /* 0x000e640000000c00 */
[----:B-1----:R-:W-:-:S04]  /*6960*/  @!P0 FADD R0, R0, -24 ;  /* 0xc1c0000000008421 */ /* 0x002fc80000000000 */
[----:B------:R-:W-:-:S04]  /*6970*/  FMUL R0, R0, 0.69314718246459960938 ;  /* 0x3f31721800007820 */ /* 0x000fc80000400000 */
[----:B------:R-:W-:-:S07]  /*6980*/  FFMA R9, R7, UR4, R0 ;  /* 0x0000000407097c23 */ /* 0x000fce0008000000 */
.L_x_53:
[----:B------:R-:W-:Y:S05]  /*6990*/  BSYNC B0 ;  /* 0x0000000000007941 */ /* 0x000fea0003800000 */
.L_x_52:
[----:B------:R-:W-:Y:S01]  /*69a0*/  UISETP.NE.AND UP0, UPT, UR36, 0x1, UPT ;  /* 0x000000012400788c */ /* 0x000fe2000bf05270 */
[----:B------:R-:W1:Y:S03]  /*69b0*/  S2R R2, SR_TID.X ;  /* 0x0000000000027919 */ /* 0x000e660000002100 */
[----:B------:R-:W-:-:S06]  /*69c0*/  USEL UR4, URZ, 0x1, UP0 ;  /* 0x000000013f047887 */ /* 0x000fcc0008000000 */
[----:B------:R-:W-:Y:S01]  /*69d0*/  IMAD.U32 R0, RZ, RZ, UR4 ;  /* 0x00000004ff007e24 */ /* 0x000fe2000f8e00ff */
[----:B------:R-:W-:Y:S02]  /*69e0*/  ULDC UR4, c[0x0][0x608] ;  /* 0x0001820000047ab9 */ /* 0x000fe40000000800 */
[----:B------:R-:W-:Y:S02]  /*69f0*/  FMUL R10, R10, UR4 ;  /* 0x000000040a0a7c20 */ /* 0x000fe40008400000 */
[----:B------:R-:W-:-:S04]  /*6a00*/  SHF.L.U32 R0, R0, 0x1f, RZ ;  /* 0x0000001f00007819 */ /* 0x000fc800000006ff */
[----:B------:R-:W2:Y:S01]  /*6a10*/  SYNCS.PHASECHK.TRANS64.TRYWAIT P0, [UR32+0x8], R0 ;  /* 0x00000800ff0075a7 */ /* 0x000ea20008000160 */
[C---:B-1----:R-:W-:Y:S02]  /*6a20*/  LOP3.LUT P1, RZ, R2.reuse, 0x3, RZ, 0xc0, !PT ;  /* 0x0000000302ff7812 */ /* 0x042fe4000782c0ff */
[----:B------:R-:W-:Y:S01]  /*6a30*/  LOP3.LUT R16, R2, 0x7f, RZ, 0xc0, !PT ;  /* 0x0000007f02107812 */ /* 0x000fe200078ec0ff */
[----:B--2---:R-:W-:Y:S10]  /*6a40*/  @!P0 BRA `(.L_x_57) ;  /* 0x00000028009c8947 */ /* 0x004ff40003800000 */
.L_x_109:
[----:B------:R-:W-:Y:S01]  /*6a50*/  ULDC.64 UR10, c[0x0][0x208] ;  /* 0x00008200000a7ab9 */ /* 0x000fe20000000a00 */
[----:B------:R-:W-:Y:S01]  /*6a60*/  BSSY B0, `(.L_x_58) ;  /* 0x0000019000007945 */ /* 0x000fe20003800000 */
[----:B------:R-:W-:-:S03]  /*6a70*/  SHF.R.U32.HI R17, RZ, 0x5, R16 ;  /* 0x00000005ff117819 */ /* 0x000fc60000011610 */
[----:B------:R-:W-:Y:S05]  /*6a80*/  @P1 BRA `(.L_x_59) ;  /* 0x0000000000581947 */ /* 0x000fea0003800000 */
[----:B------:R-:W2:Y:S01]  /*6a90*/  S2UR UR4, SR_CTAID.Y ;  /* 0x00000000000479c3 */ /* 0x000ea20000002600 */
[----:B-1----:R-:W-:Y:S01]  /*6aa0*/  SHF.R.U32.HI R0, RZ, 0x2, R2 ;  /* 0x00000002ff007819 */ /* 0x002fe20000011602 */
[----:B------:R-:W-:Y:S01]  /*6ab0*/  USHF.L.U32 UR8, UR37, 0x6, URZ ;  /* 0x0000000625087899 */ /* 0x000fe2000800063f */
[----:B------:R-:W-:Y:S01]  /*6ac0*/  SHF.L.U32 R3, R17, 0x4, RZ ;  /* 0x0000000411037819 */ /* 0x000fe200000006ff */
[----:B------:R-:W-:Y:S01]  /*6ad0*/  ULDC.64 UR6, c[0x0][0x688] ;  /* 0x0001a20000067ab9 */ /* 0x000fe20000000a00 */
[----:B------:R-:W-:-:S03]  /*6ae0*/  LOP3.LUT R0, R0, 0x7, RZ, 0xc0, !PT ;  /* 0x0000000700007812 */ /* 0x000fc600078ec0ff */
[----:B------:R-:W1:Y:S01]  /*6af0*/  S2UR UR5, SR_CTAID.Z ;  /* 0x00000000000579c3 */ /* 0x000e620000002700 */
[----:B------:R-:W-:-:S05]  /*6b00*/  LOP3.LUT R0, R3, 0xfffffff0, R0, 0xe2, !PT ;  /* 0xfffffff003007812 */ /* 0x000fca00078ee200 */
[----:B------:R-:W-:-:S05]  /*6b10*/  VIADD R3, R0, UR8 ;  /* 0x0000000800037c36 */ /* 0x000fca0008000000 */
[----:B------:R-:W-:Y:S01]  /*6b20*/  IADD3 R2, R3, 0x8, RZ ;  /* 0x0000000803027810 */ /* 0x000fe20007ffe0ff */
[----:B--2---:R-:W-:-:S04]  /*6b30*/  UIMAD UR4, UR4, UR6, UR8 ;  /* 0x00000006040472a4 */ /* 0x004fc8000f8e0208 */
[----:B-1----:R-:W-:-:S03]  /*6b40*/  UIMAD UR4, UR5, UR7, UR4 ;  /* 0x00000007050472a4 */ /* 0x002fc6000f8e0204 */
[----:B------:R-:W-:Y:S02]  /*6b50*/  ULDC UR5, c[0x0][0x288] ;  /* 0x0000a20000057ab9 */ /* 0x000fe40000000800 */
[----:B------:R-:W-:Y:S02]  /*6b60*/  ISETP.GE.U32.AND P0, PT, R3, UR5, PT ;  /* 0x0000000503007c0c */ /* 0x000fe4000bf06070 */
[----:B------:R-:W-:Y:S02]  /*6b70*/  IADD3 R0, P2, R0, UR4, RZ ;  /* 0x0000000400007c10 */ /* 0x000fe4000ff5e0ff */
[----:B------:R-:W-:Y:S01]  /*6b80*/  ISETP.GE.U32.AND P1, PT, R2, UR5, PT ;  /* 0x0000000502007c0c */ /* 0x000fe2000bf26070 */
[----:B------:R-:W-:Y:S02]  /*6b90*/  ULDC.64 UR4, c[0x0][0x680] ;  /* 0x0001a00000047ab9 */ /* 0x000fe40000000a00 */
[----:B------:R-:W-:Y:S01]  /*6ba0*/  IMAD.X R3, RZ, RZ, RZ, P2 ;  /* 0x000000ffff037224 */ /* 0x000fe200010e06ff */
[----:B------:R-:W-:-:S04]  /*6bb0*/  LEA R2, P2, R0, UR4, 0x2 ;  /* 0x0000000400027c11 */ /* 0x000fc8000f8410ff */
[----:B------:R-:W-:-:S05]  /*6bc0*/  LEA.HI.X R3, R0, UR5, R3, 0x2, P2 ;  /* 0x0000000500037c11 */ /* 0x000fca00090f1403 */
[----:B------:R2:W-:Y:S04]  /*6bd0*/  @!P0 STG.E desc[UR10][R2.64], R11 ;  /* 0x0000000b02008986 */ /* 0x0005e8000c10190a */
[----:B------:R2:W-:Y:S02]  /*6be0*/  @!P1 STG.E desc[UR10][R2.64+0x20], R9 ;  /* 0x0000200902009986 */ /* 0x0005e4000c10190a */
.L_x_59:
[----:B------:R-:W-:Y:S05]  /*6bf0*/  BSYNC B0 ;  /* 0x0000000000007941 */ /* 0x000fea0003800000 */
.L_x_58:
[----:B------:R-:W-:Y:S01]  /*6c00*/  ULDC.64 UR4, c[0x0][0x730] ;  /* 0x0001cc0000047ab9 */ /* 0x000fe20000000a00 */
[-C--:B------:R-:W-:Y:S01]  /*6c10*/  FMUL R26, R26, R10.reuse ;  /* 0x0000000a1a1a7220 */ /* 0x080fe20000400000 */
[----:B------:R-:W-:Y:S01]  /*6c20*/  ISETP.NE.U32.AND P0, PT, RZ, UR4, PT ;  /* 0x00000004ff007c0c */ /* 0x000fe2000bf05070 */
[-C--:B------:R-:W-:Y:S01]  /*6c30*/  FMUL R94, R27, R10.reuse ;  /* 0x0000000a1b5e7220 */ /* 0x080fe20000400000 */
[-C--:B------:R-:W-:Y:S01]  /*6c40*/  FMUL R30, R30, R10.reuse ;  /* 0x0000000a1e1e7220 */ /* 0x080fe20000400000 */
[-C--:B------:R-:W-:Y:S01]  /*6c50*/  FMUL R96, R31, R10.reuse ;  /* 0x0000000a1f607220 */ /* 0x080fe20000400000 */
[----:B------:R-:W-:Y:S01]  /*6c60*/  ISETP.NE.AND.EX P0, PT, RZ, UR5, PT, P0 ;  /* 0x00000005ff007c0c */ /* 0x000fe2000bf05300 */
        /* <DEDUP_REMOVED lines=20> */
[----:B------:R-:W-:Y:S06]  /*6db0*/  @P0 BRA `(.L_x_60) ;  /* 0x0000000000200947 */ /* 0x000fec0003800000 */
[----:B------:R-:W-:Y:S02]  /*6dc0*/  ULDC.64 UR4, c[0x0][0x728] ;  /* 0x0001ca0000047ab9 */ /* 0x000fe40000000a00 */
[----:B------:R-:W-:-:S04]  /*6dd0*/  ISETP.NE.U32.AND P0, PT, RZ, UR4, PT ;  /* 0x00000004ff007c0c */ /* 0x000fc8000bf05070 */
[----:B------:R-:W-:-:S13]  /*6de0*/  ISETP.NE.AND.EX P0, PT, RZ, UR5, PT, P0 ;  /* 0x00000005ff007c0c */ /* 0x000fda000bf05300 */
[----:B------:R-:W-:Y:S05]  /*6df0*/  @!P0 BRA `(.L_x_61) ;  /* 0x00000000000c8947 */ /* 0x000fea0003800000 */
[----:B-12---:R-:W1:Y:S02]  /*6e00*/  LDC.64 R2, c[0x0][0x728] ;  /* 0x0001ca00ff027b82 */ /* 0x006e640000000a00 */
[----:B-1----:R4:W5:Y:S01]  /*6e10*/  LDG.E R2, desc[UR10][R2.64] ;  /* 0x0000000a02027981 */ /* 0x002962000c1e1900 */
[----:B------:R-:W-:Y:S05]  /*6e20*/  BRA `(.L_x_60) ;  /* 0x0000000000047947 */ /* 0x000fea0003800000 */
.L_x_61:
[----:B--2---:R-:W3:Y:S02]  /*6e30*/  LDC R2, c[0x0][0x720] ;  /* 0x0001c800ff027b82 */ /* 0x004ee40000000800 */
.L_x_60:
[----:B-1----:R-:W-:Y:S02]  /*6e40*/  MOV R0, RZ ;  /* 0x000000ff00007202 */ /* 0x002fe40000000f00 */
[----:B---3-5:R-:W-:Y:S02]  /*6e50*/  MOV R53, R2 ;  /* 0x0000000200357202 */ /* 0x028fe40000000f00 */
[----:B------:R-:W-:-:S13]  /*6e60*/  LOP3.LUT P0, RZ, R0, 0x1bf, RZ, 0xc0, !PT ;  /* 0x000001bf00ff7812 */ /* 0x000fda000780c0ff */
[----:B------:R-:W-:Y:S05]  /*6e70*/  @!P0 BRA `(.L_x_62) ;  /* 0x0000000000408947 */ /* 0x000fea0003800000 */
[----:B------:R-:W-:Y:S01]  /*6e80*/  MOV R0, 0x0 ;  /* 0x0000000000007802 */ /* 0x000fe20000000f00 */
[----:B------:R-:W-:Y:S01]  /*6e90*/  ULDC.64 UR4, c[0x4][0x70] ;  /* 0x01001c0000047ab9 */ /* 0x000fe20000000a00 */
[----:B------:R-:W-:Y:S01]  /*6ea0*/  ULDC.64 UR6, c[0x4][0x8] ;  /* 0x0100020000067ab9 */ /* 0x000fe20000000a00 */
[----:B------:R-:W-:Y:S01]  /*6eb0*/  IMAD.U32 R4, RZ, RZ, UR4 ;  /* 0x00000004ff047e24 */ /* 0x000fe2000f8e00ff */
[----:B--2-4-:R1:W2:Y:S01]  /*6ec0*/  LDC.64 R2, c[0x4][R0] ;  /* 0x0100000000027b82 */ /* 0x0142a20000000a00 */
[----:B------:R-:W-:Y:S01]  /*6ed0*/  MOV R5, UR5 ;  /* 0x0000000500057c02 */ /* 0x000fe20008000f00 */
[----:B------:R-:W-:Y:S01]  /*6ee0*/  ULDC.64 UR4, c[0x4][0x78] ;  /* 0x01001e0000047ab9 */ /* 0x000fe20000000a00 */
[----:B------:R-:W-:Y:S01]  /*6ef0*/  IMAD.U32 R10, RZ, RZ, UR6 ;  /* 0x00000006ff0a7e24 */ /* 0x000fe2000f8e00ff */
[----:B------:R-:W-:Y:S01]  /*6f00*/  MOV R7, UR5 ;  /* 0x0000000500077c02 */ /* 0x000fe20008000f00 */
[----:B------:R-:W-:Y:S01]  /*6f10*/  IMAD.U32 R6, RZ, RZ, UR4 ;  /* 0x00000004ff067e24 */ /* 0x000fe2000f8e00ff */
[----:B------:R-:W-:Y:S01]  /*6f20*/  MOV R11, UR7 ;  /* 0x00000007000b7c02 */ /* 0x000fe20008000f00 */
[----:B------:R-:W-:Y:S01]  /*6f30*/  IMAD.MOV.U32 R8, RZ, RZ, 0x70 ;  /* 0x00000070ff087424 */ /* 0x000fe200078e00ff */
[----:B------:R-:W-:Y:S01]  /*6f40*/  MOV R12, 0x1 ;  /* 0x00000001000c7802 */ /* 0x000fe20000000f00 */
[----:B-1----:R-:W-:-:S07]  /*6f50*/  IMAD.MOV.U32 R13, RZ, RZ, RZ ;  /* 0x000000ffff0d7224 */ /* 0x002fce00078e00ff */
[----:B------:R-:W-:-:S07]  /*6f60*/  LEPC R20, `(.L_x_62) ;  /* 0x000000001014794e */ /* 0x000fce0000000000 */
[----:B--2---:R-:W-:Y:S05]  /*6f70*/  CALL.ABS.NOINC R2 ;  /* 0x0000000002007343 */ /* 0x004fea0003c00000 */
.L_x_62:
[----:B------:R-:W-:Y:S02]  /*6f80*/  MOV R18, UR38 ;  /* 0x0000002600127c02 */ /* 0x000fe40008000f00 */
[----:B--2-4-:R-:W-:-:S05]  /*6f90*/  MOV R3, UR36 ;  /* 0x0000002400037c02 */ /* 0x014fca0008000f00 */
[----:B------:R-:W-:-:S04]  /*6fa0*/  IMAD R18, R3, 0x2200, R18 ;  /* 0x0000220003127824 */ /* 0x000fc800078e0212 */
[----:B------:R-:W-:-:S05]  /*6fb0*/  VIADD R19, R18, 0xffffde00 ;  /* 0xffffde0012137836 */ /* 0x000fca0000000000 */
[----:B------:R-:W-:-:S13]  /*6fc0*/  LOP3.LUT P0, RZ, R19, 0x1b0, RZ, 0xc0, !PT ;  /* 0x000001b013ff7812 */ /* 0x000fda000780c0ff */
[----:B------:R-:W-:Y:S05]  /*6fd0*/  @!P0 BRA `(.L_x_63) ;  /* 0x0000000000408947 */ /* 0x000fea0003800000 */
[----:B------:R-:W-:Y:S01]  /*6fe0*/  MOV R0, 0x0 ;  /* 0x0000000000007802 */ /* 0x000fe20000000f00 */
[----:B------:R-:W-:Y:S01]  /*6ff0*/  ULDC.64 UR4, c[0x4][0x70] ;  /* 0x01001c0000047ab9 */ /* 0x000fe20000000a00 */
[----:B------:R-:W-:Y:S01]  /*7000*/  ULDC.64 UR6, c[0x4][0x78] ;  /* 0x01001e0000067ab9 */ /* 0x000fe20000000a00 */
[----:B------:R-:W-:Y:S01]  /*7010*/  MOV R4, UR4 ;  /* 0x0000000400047c02 */ /* 0x000fe20008000f00 */
[----:B------:R1:W2:Y:S01]  /*7020*/  LDC.64 R2, c[0x4][R0] ;  /* 0x0100000000027b82 */ /* 0x0002a20000000a00 */
[----:B------:R-:W-:Y:S01]  /*7030*/  MOV R5, UR5 ;  /* 0x0000000500057c02 */ /* 0x000fe20008000f00 */
[----:B------:R-:W-:Y:S01]  /*7040*/  ULDC.64 UR4, c[0x4][0x10] ;  /* 0x0100040000047ab9 */ /* 0x000fe20000000a00 */
[----:B------:R-:W-:Y:S01]  /*7050*/  IMAD.U32 R6, RZ, RZ, UR6 ;  /* 0x00000006ff067e24 */ /* 0x000fe2000f8e00ff */
[----:B------:R-:W-:Y:S01]  /*7060*/  MOV R7, UR7 ;  /* 0x0000000700077c02 */ /* 0x000fe20008000f00 */
[----:B------:R-:W-:Y:S01]  /*7070*/  IMAD.U32 R11, RZ, RZ, UR5 ;  /* 0x00000005ff0b7e24 */ /* 0x000fe2000f8e00ff */
[----:B------:R-:W-:Y:S01]  /*7080*/  MOV R10, UR4 ;  /* 0x00000004000a7c02 */ /* 0x000fe20008000f00 */
[----:B------:R-:W-:Y:S01]  /*7090*/  IMAD.MOV.U32 R13, RZ, RZ, RZ ;  /* 0x000000ffff0d7224 */ /* 0x000fe200078e00ff */
[----:B------:R-:W-:-:S02]  /*70a0*/  MOV R8, 0x70 ;  /* 0x0000007000087802 */ /* 0x000fc40000000f00 */
[----:B-1----:R-:W-:-:S07]  /*70b0*/  MOV R12, 0x1 ;  /* 0x00000001000c7802 */ /* 0x002fce0000000f00 */
[----:B------:R-:W-:-:S07]  /*70c0*/  LEPC R20, `(.L_x_63) ;  /* 0x000000001014794e */ /* 0x000fce0000000000 */
[----:B--2---:R-:W-:Y:S05]  /*70d0*/  CALL.ABS.NOINC R2 ;  /* 0x0000000002007343 */ /* 0x004fea0003c00000 */
.L_x_63:
[----:B------:R-:W1:Y:S01]  /*70e0*/  S2R R5, SR_TID.X ;  /* 0x0000000000057919 */ /* 0x000e620000002100 */
[----:B------:R-:W-:Y:S01]  /*70f0*/  ULDC.64 UR4, c[0x0][0x730] ;  /* 0x0001cc0000047ab9 */ /* 0x000fe20000000a00 */
[----:B------:R-:W-:Y:S02]  /*7100*/  IADD3 R16, R16, 0x1f, RZ ;  /* 0x0000001f10107810 */ /* 0x000fe40007ffe0ff */
[----:B------:R-:W-:Y:S02]  /*7110*/  ISETP.NE.U32.AND P0, PT, RZ, UR4, PT ;  /* 0x00000004ff007c0c */ /* 0x000fe4000bf05070 */
[----:B------:R-:W-:Y:S02]  /*7120*/  ISETP.GT.U32.AND P1, PT, R16, 0x3e, PT ;  /* 0x0000003e1000780c */ /* 0x000fe40003f24070 */
[----:B------:R-:W-:-:S13]  /*7130*/  ISETP.NE.AND.EX P0, PT, RZ, UR5, PT, P0 ;  /* 0x00000005ff007c0c */ /* 0x000fda000bf05300 */
[----:B------:R-:W2:Y:S01]  /*7140*/  @P0 LDC R53, c[0x0][0x720] ;  /* 0x0001c800ff350b82 */ /* 0x000ea20000000800 */
[C---:B-1----:R-:W-:Y:S02]  /*7150*/  SHF.L.U32 R0, R5.reuse, 0x5, RZ ;  /* 0x0000000505007819 */ /* 0x042fe400000006ff */
[----:B------:R-:W-:Y:S02]  /*7160*/  SHF.R.U32.HI R3, RZ, 0x1, R5 ;  /* 0x00000001ff037819 */ /* 0x000fe40000011605 */
[C---:B------:R-:W-:Y:S02]  /*7170*/  LOP3.LUT R2, R0.reuse, 0xc0, RZ, 0xc0, !PT ;  /* 0x000000c000027812 */ /* 0x040fe400078ec0ff */
[----:B------:R-:W-:Y:S02]  /*7180*/  LOP3.LUT R4, R0, 0x20, RZ, 0xc0, !PT ;  /* 0x0000002000047812 */ /* 0x000fe400078ec0ff */
[----:B------:R-:W-:Y:S02]  /*7190*/  LOP3.LUT R2, R2, 0x8, R3, 0xf8, !PT ;  /* 0x0000000802027812 */ /* 0x000fe400078ef803 */
[----:B------:R-:W-:Y:S01]  /*71a0*/  SHF.L.U32 R3, R5, 0x2, RZ ;  /* 0x0000000205037819 */ /* 0x000fe200000006ff */
[----:B------:R-:W-:Y:S01]  /*71b0*/  IMAD R4, R17, 0x200, R4 ;  /* 0x0000020011047824 */ /* 0x000fe200078e0204 */
[----:B------:R-:W-:Y:S01]  /*71c0*/  LOP3.LUT R0, R0, 0x100, RZ, 0xc0, !PT ;  /* 0x0000010000007812 */ /* 0x000fe200078ec0ff */
[-C--:B--2---:R-:W-:Y:S01]  /*71d0*/  FMUL R9, R72, R53.reuse ;  /* 0x0000003548097220 */ /* 0x084fe20000400000 */
[----:B------:R-:W-:Y:S01]  /*71e0*/  LOP3.LUT R3, R2, 0x18, R3, 0x78, !PT ;  /* 0x0000001802037812 */ /* 0x000fe200078e7803 */
[-C--:B------:R-:W-:Y:S01]  /*71f0*/  FMUL R6, R30, R53.reuse ;  /* 0x000000351e067220 */ /* 0x080fe20000400000 */
[----:B------:R-:W-:Y:S01]  /*7200*/  LOP3.LUT P0, RZ, R5, 0x4, RZ, 0xc0, !PT ;  /* 0x0000000405ff7812 */ /* 0x000fe2000780c0ff */
[-C--:B------:R-:W-:Y:S01]  /*7210*/  FMUL R5, R22, R53.reuse ;  /* 0x0000003516057220 */ /* 0x080fe20000400000 */
[----:B------:R-:W-:Y:S01]  /*7220*/  IADD3 R3, R3, R4, R0 ;  /* 0x0000000403037210 */ /* 0x000fe20007ffe000 */
        /* <DEDUP_REMOVED lines=14> */
[----:B------:R-:W-:Y:S01]  /*7310*/  F2FP.F16.F32.PACK_AB R56, R5, R0 ;  /* 0x000000000538723e */ /* 0x000fe200000000ff */
[-C--:B------:R-:W-:Y:S01]  /*7320*/  FMUL R41, R58, R53.reuse ;  /* 0x000000353a297220 */ /* 0x080fe20000400000 */
[----:B------:R-:W-:Y:S01]  /*7330*/  MOV R0, 0x10 ;  /* 0x0000001000007802 */ /* 0x000fe20000000f00 */
[-C--:B------:R-:W-:Y:S01]  /*7340*/  FMUL R23, R40, R53.reuse ;  /* 0x0000003528177220 */ /* 0x080fe20000400000 */
[-C--:B------:R-:W-:Y:S01]  /*7350*/  FMUL R25, R42, R53.reuse ;  /* 0x000000352a197220 */ /* 0x080fe20000400000 */
[-C--:B------:R-:W-:Y:S01]  /*7360*/  FMUL R27, R44, R53.reuse ;  /* 0x000000352c1b7220 */ /* 0x080fe20000400000 */
[-C--:B------:R-:W-:Y:S01]  /*7370*/  FMUL R29, R46, R53.reuse ;  /* 0x000000352e1d7220 */ /* 0x080fe20000400000 */
[-C--:B------:R-:W-:Y:S01]  /*7380*/  FMUL R31, R48, R53.reuse ;  /* 0x00000035301f7220 */ /* 0x080fe20000400000 */
[----:B------:R-:W-:Y:S01]  /*7390*/  F2FP.F16.F32.PACK_AB R58, R9, R4 ;  /* 0x00000004093a723e */ /* 0x000fe200000000ff */
        /* <DEDUP_REMOVED lines=25> */
[----:B------:R-:W-:Y:S01]  /*7530*/  FMUL R53, R70, R53 ;  /* 0x0000003546357220 */ /* 0x000fe20000400000 */
[----:B------:R-:W-:Y:S01]  /*7540*/  F2FP.F16.F32.PACK_AB R9, R15, R10 ;  /* 0x0000000a0f09723e */ /* 0x000fe200000000ff */
[----:B------:R-:W-:Y:S01]  /*7550*/  IMAD R19, R3, 0x2, R19 ;  /* 0x0000000203137824 */ /* 0x000fe200078e0213 */
[----:B------:R-:W-:-:S02]  /*7560*/  F2FP.F16.F32.PACK_AB R57, R7, R2 ;  /* 0x000000020739723e */ /* 0x000fc400000000ff */
[----:B------:R-:W-:Y:S02]  /*7570*/  F2FP.F16.F32.PACK_AB R8, R13, R8 ;  /* 0x000000080d08723e */ /* 0x000fe400000000ff */
[----:B------:R-:W-:Y:S02]  /*7580*/  F2FP.F16.F32.PACK_AB R10, R17, R12 ;  /* 0x0000000c110a723e */ /* 0x000fe400000000ff */
[----:B------:R-:W-:Y:S02]  /*7590*/  F2FP.F16.F32.PACK_AB R11, R21, R14 ;  /* 0x0000000e150b723e */ /* 0x000fe400000000ff */
[----:B------:R-:W-:Y:S01]  /*75a0*/  SEL R0, R0, 0xfffffff0, !P0 ;  /* 0xfffffff000007807 */ /* 0x000fe20004000000 */
[----:B------:R-:W-:Y:S06]  /*75b0*/  @P1 BRA `(.L_x_64) ;  /* 0x0000000000041947 */ /* 0x000fec0003800000 */
[----:B------:R-:W-:-:S04]  /*75c0*/  DEPBAR.LE SB0, 0x1 ;  /* 0x000080400000791a */ /* 0x000fc80000000000 */
.L_x_64:
[----:B------:R-:W-:Y:S05]  /*75d0*/  WARPSYNC.ALL ;  /* 0x0000000000007948 */ /* 0x000fea0003800000 */
[----:B------:R-:W-:Y:S01]  /*75e0*/  BAR.SYNC.DEFER_BLOCKING 0x1, 0x80 ;  /* 0x0042000000007b1d */ /* 0x000fe20000010000 */
[----:B------:R-:W-:Y:S02]  /*75f0*/  LEA R3, R3, R18, 0x1 ;  /* 0x0000001203037211 */ /* 0x000fe400078e08ff */
[----:B------:R-:W-:Y:S02]  /*7600*/  LEA R0, R0, R19, 0x1 ;  /* 0x0000001300007211 */ /* 0x000fe400078e08ff */
[----:B------:R-:W-:Y:S01]  /*7610*/  F2FP.F16.F32.PACK_AB R4, R16, R23 ;  /* 0x000000171004723e */ /* 0x000fe200000000ff */
[----:B------:R-:W-:Y:S01]  /*7620*/  BSSY B0, `(.L_x_65) ;  /* 0x000001e000007945 */ /* 0x000fe20003800000 */
[----:B------:R-:W-:-:S02]  /*7630*/  F2FP.F16.F32.PACK_AB R5, R20, R25 ;  /* 0x000000191405723e */ /* 0x000fc400000000ff */
[----:B------:R-:W-:Y:S02]  /*7640*/  F2FP.F16.F32.PACK_AB R6, R22, R27 ;  /* 0x0000001b1606723e */ /* 0x000fe400000000ff */
[----:B------:R-:W-:Y:S02]  /*7650*/  F2FP.F16.F32.PACK_AB R7, R24, R29 ;  /* 0x0000001d1807723e */ /* 0x000fe400000000ff */
[----:B------:R-:W-:Y:S02]  /*7660*/  F2FP.F16.F32.PACK_AB R12, R26, R31 ;  /* 0x0000001f1a0c723e */ /* 0x000fe400000000ff */
[----:B------:R-:W-:Y:S02]  /*7670*/  F2FP.F16.F32.PACK_AB R13, R28, R33 ;  /* 0x000000211c0d723e */ /* 0x000fe400000000ff */
[----:B------:R-:W-:Y:S02]  /*7680*/  F2FP.F16.F32.PACK_AB R14, R30, R35 ;  /* 0x000000231e0e723e */ /* 0x000fe400000000ff */
[----:B------:R-:W-:Y:S01]  /*7690*/  F2FP.F16.F32.PACK_AB R15, R32, R37 ;  /* 0x00000025200f723e */ /* 0x000fe200000000ff */
[----:B------:R1:W-:Y:S04]  /*76a0*/  STSM.16.M88.4 [R3+-0x2200], R56 ;  /* 0xffde003803007844 */ /* 0x0003e80000000200 */
[----:B------:R1:W-:Y:S01]  /*76b0*/  STSM.16.M88.4 [R0], R8 ;  /* 0x0000000800007844 */ /* 0x0003e20000000200 */
[----:B------:R-:W-:Y:S01]  /*76c0*/  @!PT LDS RZ, [RZ] ;  /* 0x00000000fffff984 */ /* 0x000fe20000000800 */
[----:B------:R-:W-:Y:S01]  /*76d0*/  @!PT LDS RZ, [RZ] ;  /* 0x00000000fffff984 */ /* 0x000fe20000000800 */
[----:B------:R-:W-:Y:S01]  /*76e0*/  @!PT LDS RZ, [RZ] ;  /* 0x00000000fffff984 */ /* 0x000fe20000000800 */
[----:B------:R-:W-:Y:S01]  /*76f0*/  @!PT LDS RZ, [RZ] ;  /* 0x00000000fffff984 */ /* 0x000fe20000000800 */
[----:B------:R2:W-:Y:S06]  /*7700*/  MEMBAR.ALL.CTA ;  /* 0x0000000000007992 */ /* 0x0005ec0000008000 */
[----:B--2---:R-:W2:Y:S02]  /*7710*/  FENCE.VIEW.ASYNC.S ;  /* 0x00000000000073c6 */ /* 0x004ea40000000000 */
[----:B--2---:R-:W-:Y:S06]  /*7720*/  BAR.SYNC.DEFER_BLOCKING 0x1, 0x80 ;  /* 0x0042000000007b1d */ /* 0x004fec0000010000 */
[----:B------:R-:W-:Y:S05]  /*7730*/  @P1 BRA `(.L_x_66) ;  /* 0x0000000000301947 */ /* 0x000fea0003800000 */
[----:B------:R-:W-:Y:S01]  /*7740*/  S2UR UR12, SR_CTAID.Z ;  /* 0x00000000000c79c3 */ /* 0x000fe20000002700 */
[----:B------:R-:W-:Y:S01]  /*7750*/  R2UR UR8, R18 ;  /* 0x00000000120872ca */ /* 0x000fe200000e0000 */
[----:B------:R-:W-:Y:S01]  /*7760*/  ULDC.64 UR4, c[0x0][0x198] ;  /* 0x0000660000047ab9 */ /* 0x000fe20000000a00 */
[----:B------:R-:W-:Y:S02]  /*7770*/  USHF.L.U32 UR10, UR37, 0x6, URZ ;  /* 0x00000006250a7899 */ /* 0x000fe4000800063f */
[----:B------:R-:W-:Y:S01]  /*7780*/  UIADD3 UR4, UP0, UR4, 0x670, URZ ;  /* 0x0000067004047890 */ /* 0x000fe2000ff1e03f */
[----:B------:R-:W-:Y:S02]  /*7790*/  UMOV UR9, URZ ;  /* 0x0000003f00097c82 */ /* 0x000fe40008000000 */
[----:B------:R-:W2:Y:S01]  /*77a0*/  S2UR UR11, SR_CTAID.Y ;  /* 0x00000000000b79c3 */ /* 0x000ea20000002600 */
[----:B------:R-:W-:-:S05]  /*77b0*/  UIADD3.X UR5, URZ, UR5, URZ, UP0, !UPT ;  /* 0x000000053f057290 */ /* 0x000fca00087fe43f */
[----:B------:R-:W-:-:S09]  /*77c0*/  UIADD3 UR8, UR8, -0x2200, URZ ;  /* 0xffffde0008087890 */ /* 0x000fd2000fffe03f */
[----:B--2---:R2:W-:Y:S01]  /*77d0*/  UTMASTG.4D [UR8], [UR4] ;  /* 0x00000008040073b5 */ /* 0x0045e20008018000 */
[----:B------:R0:W-:Y:S01]  /*77e0*/  UTMACMDFLUSH ;  /* 0x00000000000079b7 */ /* 0x0001e20000000000 */
[----:B--2---:R-:W-:-:S04]  /*77f0*/  DEPBAR.LE SB0, 0x1 ;  /* 0x000080400000791a */ /* 0x004fc80000000000 */
.L_x_66:
[----:B------:R-:W-:Y:S05]  /*7800*/  BSYNC B0 ;  /* 0x0000000000007941 */ /* 0x000fea0003800000 */
.L_x_65:
[----:B------:R-:W-:Y:S01]  /*7810*/  BAR.SYNC.DEFER_BLOCKING 0x1, 0x80 ;  /* 0x0042000000007b1d */ /* 0x000fe20000010000 */
[----:B-1----:R-:W-:Y:S02]  /*7820*/  F2FP.F16.F32.PACK_AB R8, R34, R39 ;  /* 0x000000272208723e */ /* 0x002fe400000000ff */
[----:B------:R-:W-:Y:S02]  /*7830*/  F2FP.F16.F32.PACK_AB R9, R36, R41 ;  /* 0x000000292409723e */ /* 0x000fe400000000ff */
[----:B------:R-:W-:Y:S01]  /*7840*/  F2FP.F16.F32.PACK_AB R10, R38, R43 ;  /* 0x0000002b260a723e */ /* 0x000fe200000000ff */
[----:B------:R-:W-:Y:S01]  /*7850*/  BSSY B0, `(.L_x_67) ;  /* 0x000001c000007945 */ /* 0x000fe20003800000 */
[----:B------:R-:W-:Y:S02]  /*7860*/  F2FP.F16.F32.PACK_AB R11, R40, R45 ;  /* 0x0000002d280b723e */ /* 0x000fe400000000ff */
[----:B------:R-:W-:Y:S02]  /*7870*/  F2FP.F16.F32.PACK_AB R20, R42, R47 ;  /* 0x0000002f2a14723e */ /* 0x000fe400000000ff */
[----:B------:R-:W-:-:S02]  /*7880*/  F2FP.F16.F32.PACK_AB R21, R44, R49 ;  /* 0x000000312c15723e */ /* 0x000fc400000000ff */
[----:B------:R-:W-:Y:S02]  /*7890*/  F2FP.F16.F32.PACK_AB R22, R46, R51 ;  /* 0x000000332e16723e */ /* 0x000fe400000000ff */
[----:B------:R-:W-:Y:S01]  /*78a0*/  F2FP.F16.F32.PACK_AB R23, R48, R53 ;  /* 0x000000353017723e */ /* 0x000fe200000000ff */
[----:B------:R1:W-:Y:S04]  /*78b0*/  STSM.16.M88.4 [R19+0x1000], R4 ;  /* 0x0010000413007844 */ /* 0x0003e80000000200 */
[----:B------:R1:W-:Y:S01]  /*78c0*/  STSM.16.M88.4 [R0+0x1000], R12 ;  /* 0x0010000c00007844 */ /* 0x0003e20000000200 */
        /* <DEDUP_REMOVED lines=13> */
[----:B------:R-:W-:Y:S02]  /*79a0*/  UMOV UR9, 0x20 ;  /* 0x0000002000097882 */ /* 0x000fe40000000000 */
[----:B------:R-:W2:Y:S01]  /*79b0*/  S2UR UR11, SR_CTAID.Y ;  /* 0x00000000000b79c3 */ /* 0x000ea20000002600 */
[----:B------:R-:W-:-:S05]  /*79c0*/  UIADD3.X UR5, URZ, UR5, URZ, UP0, !UPT ;  /* 0x000000053f057290 */ /* 0x000fca00087fe43f */
[----:B------:R-:W-:-:S09]  /*79d0*/  UIADD3 UR8, UR8, -0x1200, URZ ;  /* 0xffffee0008087890 */ /* 0x000fd2000fffe03f */
[----:B--2---:R2:W-:Y:S01]  /*79e0*/  UTMASTG.4D [UR8], [UR4] ;  /* 0x00000008040073b5 */ /* 0x0045e20008018000 */
[----:B------:R0:W-:Y:S01]  /*79f0*/  UTMACMDFLUSH ;  /* 0x00000000000079b7 */ /* 0x0001e20000000000 */
[----:B--2---:R-:W-:-:S04]  /*7a00*/  DEPBAR.LE SB0, 0x1 ;  /* 0x000080400000791a */ /* 0x004fc80000000000 */
.L_x_68:
[----:B------:R-:W-:Y:S05]  /*7a10*/  BSYNC B0 ;  /* 0x0000000000007941 */ /* 0x000fea0003800000 */
.L_x_67:
[----:B------:R-:W-:Y:S06]  /*7a20*/  BAR.SYNC.DEFER_BLOCKING 0x1, 0x80 ;  /* 0x0042000000007b1d */ /* 0x000fec0000010000 */
[----:B------:R-:W-:Y:S01]  /*7a30*/  BSSY B0, `(.L_x_69) ;  /* 0x0000016000007945 */ /* 0x000fe20003800000 */
[----:B------:R2:W-:Y:S04]  /*7a40*/  STSM.16.M88.4 [R19], R8 ;  /* 0x0000000813007844 */ /* 0x0005e80000000200 */
[----:B------:R2:W-:Y:S01]  /*7a50*/  STSM.16.M88.4 [R0], R20 ;  /* 0x0000001400007844 */ /* 0x0005e20000000200 */
[----:B------:R-:W-:Y:S01]  /*7a60*/  @!PT LDS RZ, [RZ] ;  /* 0x00000000fffff984 */ /* 0x000fe20000000800 */
[----:B------:R-:W-:Y:S01]  /*7a70*/  @!PT LDS RZ, [RZ] ;  /* 0x00000000fffff984 */ /* 0x000fe20000000800 */
[----:B------:R-:W-:Y:S01]  /*7a80*/  @!PT LDS RZ, [RZ] ;  /* 0x00000000fffff984 */ /* 0x000fe20000000800 */
[----:B------:R-:W-:Y:S01]  /*7a90*/  @!PT LDS RZ, [RZ] ;  /* 0x00000000fffff984 */ /* 0x000fe20000000800 */
[----:B------:R3:W-:Y:S06]  /*7aa0*/  MEMBAR.ALL.CTA ;  /* 0x0000000000007992 */ /* 0x0007ec0000008000 */
[----:B---3--:R-:W3:Y:S02]  /*7ab0*/  FENCE.VIEW.ASYNC.S ;  /* 0x00000000000073c6 */ /* 0x008ee40000000000 */
[----:B---3--:R-:W-:Y:S06]  /*7ac0*/  BAR.SYNC.DEFER_BLOCKING 0x1, 0x80 ;  /* 0x0042000000007b1d */ /* 0x008fec0000010000 */
[----:B------:R-:W-:Y:S05]  /*7ad0*/  @P1 BRA `(.L_x_70) ;  /* 0x00000000002c1947 */ /* 0x000fea0003800000 */
[----:B------:R-:W-:Y:S01]  /*7ae0*/  S2UR UR12, SR_CTAID.Z ;  /* 0x00000000000c79c3 */ /* 0x000fe20000002700 */
[----:B------:R-:W-:Y:S01]  /*7af0*/  R2UR UR8, R18 ;  /* 0x00000000120872ca */ /* 0x000fe200000e0000 */
[----:B------:R-:W-:Y:S01]  /*7b00*/  ULDC.64 UR4, c[0x0][0x198] ;  /* 0x0000660000047ab9 */ /* 0x000fe20000000a00 */
[----:B------:R-:W-:Y:S02]  /*7b10*/  USHF.L.U32 UR10, UR37, 0x6, URZ ;  /* 0x00000006250a7899 */ /* 0x000fe4000800063f */
[----:B------:R-:W-:Y:S01]  /*7b20*/  UIADD3 UR4, UP0, UR4, 0x670, URZ ;  /* 0x0000067004047890 */ /* 0x000fe2000ff1e03f */
[----:B------:R-:W-:Y:S02]  /*7b30*/  UMOV UR9, 0x40 ;  /* 0x0000004000097882 */ /* 0x000fe40000000000 */
[----:B------:R-:W3:Y:S01]  /*7b40*/  S2UR UR11, SR_CTAID.Y ;  /* 0x00000000000b79c3 */ /* 0x000ee20000002600 */
[----:B------:R-:W-:-:S05]  /*7b50*/  UIADD3.X UR5, URZ, UR5, URZ, UP0, !UPT ;  /* 0x000000053f057290 */ /* 0x000fca00087fe43f */
[----:B------:R-:W-:-:S09]  /*7b60*/  UIADD3 UR8, UR8, -0x2200, URZ ;  /* 0xffffde0008087890 */ /* 0x000fd2000fffe03f */
[----:B---3--:R3:W-:Y:S02]  /*7b70*/  UTMASTG.4D [UR8], [UR4] ;  /* 0x00000008040073b5 */ /* 0x0087e40008018000 */
[----:B---3--:R0:W-:Y:S02]  /*7b80*/  UTMACMDFLUSH ;  /* 0x00000000000079b7 */ /* 0x0081e40000000000 */
.L_x_70:
[----:B------:R-:W-:Y:S05]  /*7b90*/  BSYNC B0 ;  /* 0x0000000000007941 */ /* 0x000fea0003800000 */
.L_x_69:
[----:B------:R-:W-:Y:S01]  /*7ba0*/  UIADD3 UR36, UR36, -0x1, URZ ;  /* 0xffffffff24247890 */ /* 0x000fe2000fffe03f */
[----:B------:R-:W-:-:S04]  /*7bb0*/  DEPBAR.LE SB0, 0x0 ;  /* 0x000080000000791a */ /* 0x000fc80000000000 */
[----:B------:R-:W-:-:S04]  /*7bc0*/  USHF.L.U32 UR4, UR36, 0x3, URZ ;  /* 0x0000000324047899 */ /* 0x000fc8000800063f */
[----:B------:R-:W-:-:S04]  /*7bd0*/  ULOP3.LUT UR4, UR4, 0x8, URZ, 0xe2, !UPT ;  /* 0x0000000804047892 */ /* 0x000fc8000f8ee23f */
[----:B------:R-:W-:-:S06]  /*7be0*/  ULOP3.LUT UR4, UR4, 0x18, URZ, 0x3c, !UPT ;  /* 0x0000001804047892 */ /* 0x000fcc000f8e3c3f */
[----:B-12---:R-:W-:-:S04]  /*7bf0*/  IMAD.U32 R0, RZ, RZ, UR4 ;  /* 0x00000004ff007e24 */ /* 0x006fc8000f8e00ff */
[----:B------:R-:W-:Y:S01]  /*7c00*/  SYNCS.ARRIVE.TRANS64.A1T0 RZ, [R0+UR38+0x15090], RZ ;  /* 0x015090ff00ff79a7 */ /* 0x000fe20008100026 */
[----:B------:R-:W-:Y:S05]  /*7c10*/  EXIT ;  /* 0x000000000000794d */ /* 0x000fea0003800000 */
.L_x_6:
[----:B------:R-:W-:-:S08]  /*7c20*/  UISETP.NE.AND UP0, UPT, UR4, 0x1, UPT ;  /* 0x000000010400788c */ /* 0x000fd0000bf05270 */
[----:B------:R-:W1:-:S00]  /*7c30*/  USETMAXREG.DEALLOC.CTAPOOL 0x18 ;  /* 0x00000018000079c8 */ /* 0x000e4000080e0500 */
[----:B------:R-:W-:-:S13]  /*7c40*/  PLOP3.LUT P0, PT, PT, PT, UP0, 0x80, 0x0 ;  /* 0x000000000000781c */ /* 0x000fda0003f0f008 */
[----:B------:R-:W-:Y:S05]  /*7c50*/  @P0 EXIT ;  /* 0x000000000000094d */ /* 0x000fea0003800000 */
[----:B------:R-:W2:Y:S01]  /*7c60*/  S2UR UR11, SR_CTAID.X ;  /* 0x00000000000b79c3 */ /* 0x000ea20000002500 */
[----:B------:R-:W-:Y:S01]  /*7c70*/  ULDC UR4, c[0x0][0x28c] ;  /* 0x0000a30000047ab9 */ /* 0x000fe20000000800 */
[----:B------:R-:W-:Y:S01]  /*7c80*/  ELECT P3, URZ, PT ;  /* 0x00000000003f782f */ /* 0x000fe20003860000 */
[----:B------:R-:W-:Y:S01]  /*7c90*/  BSSY B0, `(.L_x_71) ;  /* 0x000003c000007945 */ /* 0x000fe20003800000 */
[----:B------:R-:W-:Y:S01]  /*7ca0*/  UIADD3 UR6, UR4, 0x3f, URZ ;  /* 0x0000003f04067890 */ /* 0x000fe2000fffe03f */
[----:B-1----:R-:W-:Y:S02]  /*7cb0*/  CS2R R2, SRZ ;  /* 0x0000000000027805 */ /* 0x002fe4000001ff00 */
[----:B------:R-:W-:Y:S01]  /*7cc0*/  MOV R7, RZ ;  /* 0x000000ff00077202 */ /* 0x000fe20000000f00 */
[----:B------:R-:W-:Y:S01]  /*7cd0*/  USHF.R.S32.HI UR7, URZ, 0x1f, UR6 ;  /* 0x0000001f3f077899 */ /* 0x000fe20008011406 */
[----:B------:R-:W1:Y:S03]  /*7ce0*/  S2UR UR36, SR_CTAID.Y ;  /* 0x00000000002479c3 */ /* 0x000e660000002600 */
[----:B------:R-:W-:-:S04]  /*7cf0*/  ULEA.HI UR7, UR7, UR6, URZ, 0x6 ;  /* 0x0000000607077291 */ /* 0x000fc8000f8f303f */
[----:B------:R-:W-:Y:S01]  /*7d00*/  USHF.R.S32.HI UR7, URZ, 0x6, UR7 ;  /* 0x000000063f077899 */ /* 0x000fe20008011407 */
[----:B------:R-:W3:Y:S01]  /*7d10*/  S2UR UR37, SR_CTAID.Z ;  /* 0x00000000002579c3 */ /* 0x000ee20000002700 */
[----:B--2---:R-:W-:-:S04]  /*7d20*/  USHF.L.U32 UR11, UR11, 0x7, URZ ;  /* 0x000000070b0b7899 */ /* 0x004fc8000800063f */
[----:B------:R-:W-:-:S04]  /*7d30*/  UIADD3 UR4, UR11, 0xbf, URZ ;  /* 0x000000bf0b047890 */ /* 0x000fc8000fffe03f */
[----:B------:R-:W-:-:S04]  /*7d40*/  USHF.R.U32.HI UR4, URZ, 0x6, UR4 ;  /* 0x000000063f047899 */ /* 0x000fc80008011604 */
[----:B------:R-:W-:-:S04]  /*7d50*/  UISETP.LT.AND UP0, UPT, UR4, UR7, UPT ;  /* 0x000000070400728c */ /* 0x000fc8000bf01270 */
[----:B------:R-:W-:Y:S01]  /*7d60*/  USEL UR4, UR4, UR7, UP0 ;  /* 0x0000000704047287 */ /* 0x000fe20008000000 */
[----:B-1-3--:R-:W-:Y:S11]  /*7d70*/  @!P3 BRA `(.L_x_72) ;  /* 0x0000000000b4b947 */ /* 0x00aff60003800000 */
[----:B------:R-:W1:Y:S01]  /*7d80*/  S2R R4, SR_CgaCtaId ;  /* 0x0000000000047919 */ /* 0x000e620000008800 */
[----:B------:R-:W-:Y:S02]  /*7d90*/  MOV R3, 0x400 ;  /* 0x0000040000037802 */ /* 0x000fe40000000f00 */
[----:B------:R-:W-:Y:S02]  /*7da0*/  MOV R5, 0x1 ;  /* 0x0000000100057802 */ /* 0x000fe40000000f00 */
[----:B-1----:R-:W-:Y:S02]  /*7db0*/  LEA R4, R4, R3, 0x18 ;  /* 0x0000000304047211 */ /* 0x002fe400078ec0ff */
[----:B------:R-:W-:-:S04]  /*7dc0*/  SHF.L.U32 R3, R5, 0x1f, RZ ;  /* 0x0000001f05037819 */ /* 0x000fc800000006ff */
[----:B------:R-:W1:Y:S02]  /*7dd0*/  SYNCS.PHASECHK.TRANS64.TRYWAIT P0, [R4+URZ+0x15060], R3 ;  /* 0x01506003040075a7 */ /* 0x000e64000800017f */
[----:B-1----:R-:W-:Y:S05]  /*7de0*/  @!P0 BRA `(.L_x_73) ;  /* 0x0000001400cc8947 */ /* 0x002fea0003800000 */
.L_x_110:
[----:B------:R-:W-:Y:S01]  /*7df0*/  ULOP3.LUT UR6, UR5, 0x2, URZ, 0xfc, !UPT ;  /* 0x0000000205067892 */ /* 0x000fe2000f8efc3f */
[----:B-1----:R-:W-:-:S03]  /*7e00*/  @P2 IMAD.MOV.U32 R3, RZ, RZ, 0x3000 ;  /* 0x00003000ff032424 */ /* 0x002fc600078e00ff */
[----:B------:R-:W-:Y:S01]  /*7e10*/  UPRMT UR6, UR6, 0x9910, URZ ;  /* 0x0000991006067896 */ /* 0x000fe2000800003f */
[----:B------:R1:W-:Y:S03]  /*7e20*/  @P2 SYNCS.ARRIVE.TRANS64 RZ, [R4+URZ+0x15050], R3 ;  /* 0x0150500304ff29a7 */ /* 0x0003e6000800003f */
[----:B------:R-:W-:-:S06]  /*7e30*/  UISETP.NE.AND UP0, UPT, UR6, 0x2, UPT ;  /* 0x000000020600788c */ /* 0x000fcc000bf05270 */
[----:B------:R-:W-:-:S13]  /*7e40*/  PLOP3.LUT P0, PT, PT, PT, UP0, 0x80, 0x0 ;  /* 0x000000000000781c */ /* 0x000fda0003f0f008 */
[----:B-1----:R-:W-:Y:S05]  /*7e50*/  @P0 BRA `(.L_x_74) ;  /* 0x0000000000040947 */ /* 0x002fea0003800000 */
[----:B------:R-:W-:Y:S01]  /*7e60*/  BPT.TRAP 0x1 ;  /* 0x000000040000795c */ /* 0x000fe20000300000 */
.L_x_74:
[----:B------:R-:W-:-:S04]  /*7e70*/  LOP3.LUT P0, RZ, R0, 0x1f, RZ, 0xc0, !PT ;  /* 0x0000001f00ff7812 */ /* 0x000fc8000780c0ff */
[----:B------:R-:W-:-:S13]  /*7e80*/  PLOP3.LUT P0, PT, P0, P2, PT, 0x2a, 0x0 ;  /* 0x000000000000781c */ /* 0x000fda0000704572 */
[----:B------:R-:W-:Y:S05]  /*7e90*/  @P0 BRA `(.L_x_75) ;  /* 0x0000000000040947 */ /* 0x000fea0003800000 */
[----:B------:R-:W-:Y:S01]  /*7ea0*/  BPT.TRAP 0x1 ;  /* 0x000000040000795c */ /* 0x000fe20000300000 */
.L_x_75:
[----:B------:R-:W-:Y:S01]  /*7eb0*/  R2UR UR8, R4 ;  /* 0x00000000040872ca */ /* 0x000fe200000e0000 */
[----:B------:R-:W-:Y:S01]  /*7ec0*/  ULDC.64 UR6, c[0x0][0x198] ;  /* 0x0000660000067ab9 */ /* 0x000fe20000000a00 */
[----:B------:R-:W-:Y:S01]  /*7ed0*/  UMOV UR14, 0x0 ;  /* 0x00000000000e7882 */ /* 0x000fe20000000000 */
[----:B------:R-:W-:Y:S01]  /*7ee0*/  UIADD3 UR6, UP0, UR6, 0xf0, URZ ;  /* 0x000000f006067890 */ /* 0x000fe2000ff1e03f */
[----:B------:R-:W-:Y:S01]  /*7ef0*/  MOV R7, 0x40 ;  /* 0x0000004000077802 */ /* 0x000fe20000000f00 */
[----:B------:R-:W-:Y:S01]  /*7f00*/  UMOV UR15, 0x10000000 ;  /* 0x10000000000f7882 */ /* 0x000fe20000000000 */
[----:B------:R-:W-:Y:S01]  /*7f10*/  UMOV UR10, URZ ;  /* 0x0000003f000a7c82 */ /* 0x000fe20008000000 */
[----:B------:R-:W-:Y:S01]  /*7f20*/  UIADD3.X UR7, URZ, UR7, URZ, UP0, !UPT ;  /* 0x000000073f077290 */ /* 0x000fe200087fe43f */
[----:B------:R-:W-:Y:S01]  /*7f30*/  MOV R3, 0x1 ;  /* 0x0000000100037802 */ /* 0x000fe20000000f00 */
[----:B------:R-:W-:Y:S01]  /*7f40*/  UMOV UR12, UR36 ;  /* 0x00000024000c7c82 */ /* 0x000fe20008000000 */
[----:B------:R-:W-:Y:S01]  /*7f50*/  UMOV UR13, UR37 ;  /* 0x00000025000d7c82 */ /* 0x000fe20008000000 */
[----:B------:R-:W-:Y:S01]  /*7f60*/  UMOV UR18, 0x20 ;  /* 0x0000002000127882 */ /* 0x000fe20000000000 */
[----:B------:R-:W-:Y:S01]  /*7f70*/  UMOV UR19, UR11 ;  /* 0x0000000b00137c82 */ /* 0x000fe20008000000 */
[----:B------:R-:W-:-:S02]  /*7f80*/  UIADD3 UR9, UR8, 0x15050, URZ ;  /* 0x0001505008097890 */ /* 0x000fc4000fffe03f */
[----:B------:R-:W-:Y:S02]  /*7f90*/  UIADD3 UR16, UR8, 0x1000, URZ ;  /* 0x0000100008107890 */ /* 0x000fe4000fffe03f */
[----:B------:R-:W-:Y:S01]  /*7fa0*/  UIADD3 UR32, UR8, 0x2000, URZ ;  /* 0x0000200008207890 */ /* 0x000fe2000fffe03f */
[----:B------:R-:W-:Y:S01]  /*7fb0*/  UMOV UR20, UR36 ;  /* 0x0000002400147c82 */ /* 0x000fe20008000000 */
[----:B------:R-:W-:Y:S01]  /*7fc0*/  UMOV UR21, UR37 ;  /* 0x0000002500157c82 */ /* 0x000fe20008000000 */
[----:B------:R-:W-:Y:S01]  /*7fd0*/  UMOV UR17, UR9 ;  /* 0x0000000900117c82 */ /* 0x000fe20008000000 */
[----:B------:R-:W-:Y:S01]  /*7fe0*/  UMOV UR34, 0x40 ;  /* 0x0000004000227882 */ /* 0x000fe20000000000 */
[----:B------:R-:W-:Y:S01]  /*7ff0*/  UMOV UR35, UR11 ;  /* 0x0000000b00237c82 */ /* 0x000fe20008000000 */
[----:B------:R-:W-:Y:S01]  /*8000*/  UMOV UR33, UR9 ;  /* 0x0000000900217c82 */ /* 0x000fe20008000000 */
[----:B------:R1:W-:Y:S01]  /*8010*/  UTMALDG.4D [UR8], [UR6], desc[UR14] ;  /* 0x00000e08060075b4 */ /* 0x0003e20008019000 */
[----:B------:R1:W-:Y:S01]  /*8020*/  UTMALDG.4D [UR16], [UR6], desc[UR14] ;  /* 0x00000e10060075b4 */ /* 0x0003e20008019000 */
[----:B------:R1:W-:Y:S02]  /*8030*/  UTMALDG.4D [UR32], [UR6], desc[UR14] ;  /* 0x00000e20060075b4 */ /* 0x0003e40008019000 */
[----:B-1----:R-:W-:Y:S01]  /*8040*/  NOP ;  /* 0x0000000000007918 */ /* 0x002fe20000000000 */
.L_x_72:
[----:B------:R-:W-:Y:S05]  /*8050*/  BSYNC B0 ;  /* 0x0000000000007941 */ /* 0x000fea0003800000 */
.L_x_71:
[----:B------:R-:W-:Y:S01]  /*8060*/  ISETP.LT.AND P4, PT, RZ, UR4, P3 ;  /* 0x00000004ff007c0c */ /* 0x000fe20009f81270 */
[----:B------:R-:W-:-:S12]  /*8070*/  BSSY B0, `(.L_x_76) ;  /* 0x0000030000007945 */ /* 0x000fd80003800000 */
[----:B------:R-:W-:Y:S05]  /*8080*/  @!P4 BRA `(.L_x_77) ;  /* 0x0000000000b8c947 */ /* 0x000fea0003800000 */
[----:B------:R-:W1:Y:S01]  /*8090*/  S2R R5, SR_CgaCtaId ;  /* 0x0000000000057919 */ /* 0x000e620000008800 */
[----:B------:R-:W-:-:S04]  /*80a0*/  MOV R2, 0x400 ;  /* 0x0000040000027802 */ /* 0x000fc80000000f00 */
[----:B-1----:R-:W-:Y:S01]  /*80b0*/  LEA R2, R5, R2, 0x18 ;  /* 0x0000000205027211 */ /* 0x002fe200078ec0ff */
[----:B------:R-:W-:-:S05]  /*80c0*/  IMAD.MOV.U32 R5, RZ, RZ, 0x1 ;  /* 0x00000001ff057424 */ /* 0x000fca00078e00ff */
[----:B------:R-:W-:-:S04]  /*80d0*/  SHF.L.U32 R5, R5, 0x1f, RZ ;  /* 0x0000001f05057819 */ /* 0x000fc800000006ff */
[----:B------:R-:W1:Y:S02]  /*80e0*/  SYNCS.PHASECHK.TRANS64.TRYWAIT P0, [R2+URZ+0x15028], R5 ;  /* 0x01502805020075a7 */ /* 0x000e64000800017f */
[----:B-1----:R-:W-:Y:S05]  /*80f0*/  @!P0 BRA `(.L_x_78) ;  /* 0x00000014001c8947 */ /* 0x002fea0003800000 */
.L_x_111:
[----:B------:R-:W-:Y:S01]  /*8100*/  ULOP3.LUT UR6, UR5, 0x2, URZ, 0xfc, !UPT ;  /* 0x0000000205067892 */ /* 0x000fe2000f8efc3f */
[----:B-1----:R-:W-:-:S03]  /*8110*/  @P2 MOV R5, 0x3000 ;  /* 0x0000300000052802 */ /* 0x002fc60000000f00 */
[----:B------:R-:W-:Y:S01]  /*8120*/  UPRMT UR6, UR6, 0x9910, URZ ;  /* 0x0000991006067896 */ /* 0x000fe2000800003f */
[----:B------:R1:W-:Y:S03]  /*8130*/  @P2 SYNCS.ARRIVE.TRANS64 RZ, [R2+URZ+0x15000], R5 ;  /* 0x0150000502ff29a7 */ /* 0x0003e6000800003f */
[----:B------:R-:W-:-:S06]  /*8140*/  UISETP.NE.AND UP0, UPT, UR6, 0x2, UPT ;  /* 0x000000020600788c */ /* 0x000fcc000bf05270 */
[----:B------:R-:W-:-:S13]  /*8150*/  PLOP3.LUT P0, PT, PT, PT, UP0, 0x80, 0x0 ;  /* 0x000000000000781c */ /* 0x000fda0003f0f008 */
[----:B-1----:R-:W-:Y:S05]  /*8160*/  @P0 BRA `(.L_x_79) ;  /* 0x0000000000040947 */ /* 0x002fea0003800000 */
[----:B------:R-:W-:Y:S01]  /*8170*/  BPT.TRAP 0x1 ;  /* 0x000000040000795c */ /* 0x000fe20000300000 */
.L_x_79:
[----:B------:R-:W-:-:S04]  /*8180*/  LOP3.LUT P0, RZ, R0, 0x1f, RZ, 0xc0, !PT ;  /* 0x0000001f00ff7812 */ /* 0x000fc8000780c0ff */
[----:B------:R-:W-:-:S13]  /*8190*/  PLOP3.LUT P0, PT, P0, P2, PT, 0x2a, 0x0 ;  /* 0x000000000000781c */ /* 0x000fda0000704572 */
[----:B------:R-:W-:Y:S05]  /*81a0*/  @P0 BRA `(.L_x_80) ;  /* 0x0000000000040947 */ /* 0x000fea0003800000 */
[----:B------:R-:W-:Y:S01]  /*81b0*/  BPT.TRAP 0x1 ;  /* 0x000000040000795c */ /* 0x000fe20000300000 */
.L_x_80:
[----:B------:R-:W-:Y:S01]  /*81c0*/  R2UR UR16, R2 ;  /* 0x00000000021072ca */ /* 0x000fe200000e0000 */
[----:B------:R-:W-:Y:S01]  /*81d0*/  ULDC.64 UR6, c[0x0][0x198] ;  /* 0x0000660000067ab9 */ /* 0x000fe20000000a00 */
[----:B------:R-:W-:Y:S01]  /*81e0*/  UMOV UR35, URZ ;  /* 0x0000003f00237c82 */ /* 0x000fe20008000000 */
[----:B------:R-:W-:Y:S01]  /*81f0*/  UIADD3 UR6, UP0, UR6, 0x1f0, URZ ;  /* 0x000001f006067890 */ /* 0x000fe2000ff1e03f */
[----:B------:R-:W-:Y:S01]  /*8200*/  MOV R2, 0x1 ;  /* 0x0000000100027802 */ /* 0x000fe20000000f00 */
[----:B------:R-:W-:Y:S01]  /*8210*/  UMOV UR8, 0x0 ;  /* 0x0000000000087882 */ /* 0x000fe20000000000 */
[----:B------:R-:W-:Y:S01]  /*8220*/  UMOV UR9, 0x10000000 ;  /* 0x1000000000097882 */ /* 0x000fe20000000000 */
[----:B------:R-:W-:Y:S01]  /*8230*/  UIADD3.X UR7, URZ, UR7, URZ, UP0, !UPT ;  /* 0x000000073f077290 */ /* 0x000fe200087fe43f */
[----:B------:R-:W-:Y:S01]  /*8240*/  UMOV UR34, URZ ;  /* 0x0000003f00227c82 */ /* 0x000fe20008000000 */
[----:B------:R-:W-:Y:S01]  /*8250*/  UMOV UR26, 0x20 ;  /* 0x00000020001a7882 */ /* 0x000fe20000000000 */
[----:B------:R-:W-:Y:S01]  /*8260*/  UMOV UR28, UR36 ;  /* 0x00000024001c7c82 */ /* 0x000fe20008000000 */
[----:B------:R-:W-:-:S02]  /*8270*/  UMOV UR29, UR37 ;  /* 0x00000025001d7c82 */ /* 0x000fc40008000000 */
[----:B------:R-:W-:Y:S02]  /*8280*/  UIADD3 UR32, UR16, 0x6000, URZ ;  /* 0x0000600010207890 */ /* 0x000fe4000fffe03f */
[----:B------:R-:W-:Y:S02]  /*8290*/  UIADD3 UR33, UR16, 0x15000, URZ ;  /* 0x0001500010217890 */ /* 0x000fe4000fffe03f */
[----:B------:R-:W-:Y:S02]  /*82a0*/  UIADD3 UR24, UR16, 0x7000, URZ ;  /* 0x0000700010187890 */ /* 0x000fe4000fffe03f */
[----:B------:R-:W-:Y:S01]  /*82b0*/  UIADD3 UR16, UR16, 0x8000, URZ ;  /* 0x0000800010107890 */ /* 0x000fe2000fffe03f */
[----:B------:R-:W-:Y:S02]  /*82c0*/  UMOV UR27, UR35 ;  /* 0x00000023001b7c82 */ /* 0x000fe40008000000 */
[----:B------:R-:W-:Y:S01]  /*82d0*/  UMOV UR25, UR33 ;  /* 0x0000002100197c82 */ /* 0x000fe20008000000 */
[----:B------:R-:W-:Y:S01]  /*82e0*/  UMOV UR18, 0x40 ;  /* 0x0000004000127882 */ /* 0x000fe20000000000 */
[----:B------:R-:W-:Y:S01]  /*82f0*/  UMOV UR20, UR36 ;  /* 0x0000002400147c82 */ /* 0x000fe20008000000 */
[----:B------:R-:W-:Y:S01]  /*8300*/  UMOV UR21, UR37 ;  /* 0x0000002500157c82 */ /* 0x000fe20008000000 */
[----:B------:R-:W-:Y:S01]  /*8310*/  UMOV UR19, UR35 ;  /* 0x0000002300137c82 */ /* 0x000fe20008000000 */
[----:B------:R1:W-:Y:S01]  /*8320*/  UTMALDG.4D [UR32], [UR6], desc[UR8] ;  /* 0x00000820060075b4 */ /* 0x0003e20008019000 */
[----:B------:R-:W-:Y:S01]  /*8330*/  UMOV UR17, UR33 ;  /* 0x0000002100117c82 */ /* 0x000fe20008000000 */
[----:B------:R1:W-:Y:S01]  /*8340*/  UTMALDG.4D [UR24], [UR6], desc[UR8] ;  /* 0x00000818060075b4 */ /* 0x0003e20008019000 */
[----:B------:R1:W-:Y:S02]  /*8350*/  UTMALDG.4D [UR16], [UR6], desc[UR8] ;  /* 0x00000810060075b4 */ /* 0x0003e40008019000 */
[----:B-1----:R-:W-:Y:S01]  /*8360*/  NOP ;  /* 0x0000000000007918 */ /* 0x002fe20000000000 */
.L_x_77:
[----:B------:R-:W-:Y:S05]  /*8370*/  BSYNC B0 ;  /* 0x0000000000007941 */ /* 0x000fea0003800000 */
.L_x_76:
[----:B------:R-:W-:Y:S04]  /*8380*/  BSSY B0, `(.L_x_81) ;  /* 0x0000033000007945 */ /* 0x000fe80003800000 */
[----:B------:R-:W-:Y:S05]  /*8390*/  @!P3 BRA `(.L_x_82) ;  /* 0x0000000000c4b947 */ /* 0x000fea0003800000 */
[----:B------:R-:W1:Y:S01]  /*83a0*/  S2R R5, SR_CgaCtaId ;  /* 0x0000000000057919 */ /* 0x000e620000008800 */
[----:B------:R-:W-:-:S04]  /*83b0*/  MOV R4, 0x400 ;  /* 0x0000040000047802 */ /* 0x000fc80000000f00 */
[----:B-1----:R-:W-:Y:S01]  /*83c0*/  LEA R6, R5, R4, 0x18 ;  /* 0x0000000405067211 */ /* 0x002fe200078ec0ff */
[----:B------:R-:W-:-:S03]  /*83d0*/  IMAD.MOV.U32 R5, RZ, RZ, 0x1 ;  /* 0x00000001ff057424 */ /* 0x000fc600078e00ff */
[----:B------:R-:W-:Y:S02]  /*83e0*/  LEA R4, R3, R6, 0x3 ;  /* 0x0000000603047211 */ /* 0x000fe400078e18ff */
[----:B------:R-:W-:-:S04]  /*83f0*/  SHF.L.U32 R5, R5, 0x1f, RZ ;  /* 0x0000001f05057819 */ /* 0x000fc800000006ff */
[----:B------:R-:W1:Y:S02]  /*8400*/  SYNCS.PHASECHK.TRANS64.TRYWAIT P0, [R4+URZ+0x15060], R5 ;  /* 0x01506005040075a7 */ /* 0x000e64000800017f */
[----:B-1----:R-:W-:Y:S05]  /*8410*/  @!P0 BRA `(.L_x_83) ;  /* 0x0000001000688947 */ /* 0x002fea0003800000 */
.L_x_112:
        /* <DEDUP_REMOVED lines=8> */
.L_x_84:
[----:B------:R-:W-:-:S04]  /*84a0*/  LOP3.LUT P0, RZ, R0, 0x1f, RZ, 0xc0, !PT ;  /* 0x0000001f00ff7812 */ /* 0x000fc8000780c0ff */
[----:B------:R-:W-:-:S13]  /*84b0*/  PLOP3.LUT P0, PT, P0, P2, PT, 0x2a, 0x0 ;  /* 0x000000000000781c */ /* 0x000fda0000704572 */
[----:B------:R-:W-:Y:S05]  /*84c0*/  @P0 BRA `(.L_x_85) ;  /* 0x0000000000040947 */ /* 0x000fea0003800000 */
[----:B------:R-:W-:Y:S01]  /*84d0*/  BPT.TRAP 0x1 ;  /* 0x000000040000795c */ /* 0x000fe20000300000 */
.L_x_85:
[----:B------:R-:W-:Y:S01]  /*84e0*/  R2UR UR24, R3 ;  /* 0x00000000031872ca */ /* 0x000fe200000e0000 */
[----:B------:R-:W-:Y:S01]  /*84f0*/  ULDC.64 UR12, c[0x0][0x198] ;  /* 0x00006600000c7ab9 */ /* 0x000fe20000000a00 */
[----:B------:R-:W-:Y:S01]  /*8500*/  R2UR UR7, R6 ;  /* 0x00000000060772ca */ /* 0x000fe200000e0000 */
[----:B------:R-:W-:Y:S01]  /*8510*/  UIADD3 UR6, UP0, UR12, 0xf0, URZ ;  /* 0x000000f00c067890 */ /* 0x000fe2000ff1e03f */
[----:B------:R-:W-:Y:S01]  /*8520*/  R2UR UR27, R7 ;  /* 0x00000000071b72ca */ /* 0x000fe200000e0000 */
[----:B------:R-:W-:Y:S01]  /*8530*/  UMOV UR8, 0x0 ;  /* 0x0000000000087882 */ /* 0x000fe20000000000 */
[----:B------:R-:W-:Y:S01]  /*8540*/  R2UR UR25, R4 ;  /* 0x00000000041972ca */ /* 0x000fe200000e0000 */
[----:B------:R-:W-:Y:S01]  /*8550*/  UMOV UR9, 0x10000000 ;  /* 0x1000000000097882 */ /* 0x000fe20000000000 */
[----:B------:R-:W-:Y:S01]  /*8560*/  UMOV UR26, URZ ;  /* 0x0000003f001a7c82 */ /* 0x000fe20008000000 */
[----:B------:R-:W-:Y:S01]  /*8570*/  UMOV UR28, UR36 ;  /* 0x00000024001c7c82 */ /* 0x000fe20008000000 */
[----:B------:R-:W-:Y:S01]  /*8580*/  UMOV UR29, UR37 ;  /* 0x00000025001d7c82 */ /* 0x000fe20008000000 */
[----:B------:R-:W-:Y:S01]  /*8590*/  UMOV UR18, 0x20 ;  /* 0x0000002000127882 */ /* 0x000fe20000000000 */
[----:B------:R-:W-:Y:S01]  /*85a0*/  UMOV UR20, UR36 ;  /* 0x0000002400147c82 */ /* 0x000fe20008000000 */
[----:B------:R-:W-:Y:S01]  /*85b0*/  UMOV UR21, UR37 ;  /* 0x0000002500157c82 */ /* 0x000fe20008000000 */
[----:B------:R-:W-:Y:S01]  /*85c0*/  UMOV UR34, 0x40 ;  /* 0x0000004000227882 */ /* 0x000fe20000000000 */
[----:B------:R-:W-:-:S02]  /*85d0*/  UIMAD UR24, UR24, 0x3000, UR7 ;  /* 0x00003000181878a4 */ /* 0x000fc4000f8e0207 */
[----:B------:R-:W-:Y:S02]  /*85e0*/  UIADD3 UR27, UR11, UR27, URZ ;  /* 0x0000001b0b1b7290 */ /* 0x000fe4000fffe03f */
[----:B------:R-:W-:Y:S02]  /*85f0*/  UIADD3 UR25, UR25, 0x15050, URZ ;  /* 0x0001505019197890 */ /* 0x000fe4000fffe03f */
[----:B------:R-:W-:Y:S02]  /*8600*/  UIADD3.X UR7, URZ, UR13, URZ, UP0, !UPT ;  /* 0x0000000d3f077290 */ /* 0x000fe400087fe43f */
[----:B------:R-:W-:Y:S02]  /*8610*/  UIADD3 UR16, UR24, 0x1000, URZ ;  /* 0x0000100018107890 */ /* 0x000fe4000fffe03f */
[----:B------:R-:W-:Y:S01]  /*8620*/  UIADD3 UR32, UR24, 0x2000, URZ ;  /* 0x0000200018207890 */ /* 0x000fe2000fffe03f */
[----:B------:R-:W-:Y:S01]  /*8630*/  UMOV UR17, UR25 ;  /* 0x0000001900117c82 */ /* 0x000fe20008000000 */
[----:B------:R-:W-:Y:S01]  /*8640*/  UMOV UR19, UR27 ;  /* 0x0000001b00137c82 */ /* 0x000fe20008000000 */
[----:B------:R-:W-:-:S02]  /*8650*/  UMOV UR33, UR25 ;  /* 0x0000001900217c82 */ /* 0x000fc40008000000 */
[----:B------:R1:W-:Y:S01]  /*8660*/  UTMALDG.4D [UR24], [UR6], desc[UR8] ;  /* 0x00000818060075b4 */ /* 0x0003e20008019000 */
[----:B------:R-:W-:Y:S01]  /*8670*/  UMOV UR35, UR27 ;  /* 0x0000001b00237c82 */ /* 0x000fe20008000000 */
[----:B------:R1:W-:Y:S02]  /*8680*/  UTMALDG.4D [UR16], [UR6], desc[UR8] ;  /* 0x00000810060075b4 */ /* 0x0003e40008019000 */
[----:B------:R1:W-:Y:S02]  /*8690*/  UTMALDG.4D [UR32], [UR6], desc[UR8] ;  /* 0x00000820060075b4 */ /* 0x0003e40008019000 */
[----:B-1----:R-:W-:Y:S01]  /*86a0*/  NOP ;  /* 0x0000000000007918 */ /* 0x002fe20000000000 */
.L_x_82:
[----:B------:R-:W-:Y:S05]  /*86b0*/  BSYNC B0 ;  /* 0x0000000000007941 */ /* 0x000fea0003800000 */
.L_x_81:
[----:B------:R-:W-:Y:S01]  /*86c0*/  BSSY B0, `(.L_x_86) ;  /* 0x0000035000007945 */ /* 0x000fe20003800000 */
[----:B------:R-:W-:-:S03]  /*86d0*/  IMAD.MOV.U32 R8, RZ, RZ, RZ ;  /* 0x000000ffff087224 */ /* 0x000fc600078e00ff */
[----:B------:R-:W-:Y:S05]  /*86e0*/  @!P4 BRA `(.L_x_87) ;  /* 0x0000000000c8c947 */ /* 0x000fea0003800000 */
[----:B------:R-:W1:Y:S01]  /*86f0*/  S2R R4, SR_CgaCtaId ;  /* 0x0000000000047919 */ /* 0x000e620000008800 */
[----:B------:R-:W-:-:S04]  /*8700*/  MOV R3, 0x400 ;  /* 0x0000040000037802 */ /* 0x000fc80000000f00 */
[----:B-1----:R-:W-:Y:S02]  /*8710*/  LEA R5, R4, R3, 0x18 ;  /* 0x0000000304057211 */ /* 0x002fe400078ec0ff */
[----:B------:R-:W-:Y:S02]  /*8720*/  MOV R4, 0x1 ;  /* 0x0000000100047802 */ /* 0x000fe40000000f00 */
[----:B------:R-:W-:Y:S02]  /*8730*/  LEA R3, R2, R5, 0x3 ;  /* 0x0000000502037211 */ /* 0x000fe400078e18ff */
[----:B------:R-:W-:-:S04]  /*8740*/  SHF.L.U32 R4, R4, 0x1f, RZ ;  /* 0x0000001f04047819 */ /* 0x000fc800000006ff */
[----:B------:R-:W1:Y:S02]  /*8750*/  SYNCS.PHASECHK.TRANS64.TRYWAIT P0, [R3+URZ+0x15028], R4 ;  /* 0x01502804030075a7 */ /* 0x000e64000800017f */
[----:B-1----:R-:W-:Y:S05]  /*8760*/  @!P0 BRA `(.L_x_88) ;  /* 0x0000000c00a88947 */ /* 0x002fea0003800000 */
.L_x_113:
        /* <DEDUP_REMOVED lines=8> */
.L_x_89:
[----:B------:R-:W-:-:S04]  /*87f0*/  LOP3.LUT P0, RZ, R0, 0x1f, RZ, 0xc0, !PT ;  /* 0x0000001f00ff7812 */ /* 0x000fc8000780c0ff */
[----:B------:R-:W-:-:S13]  /*8800*/  PLOP3.LUT P0, PT, P0, P2, PT, 0x2a, 0x0 ;  /* 0x000000000000781c */ /* 0x000fda0000704572 */
[----:B------:R-:W-:Y:S05]  /*8810*/  @P0 BRA `(.L_x_90) ;  /* 0x0000000000040947 */ /* 0x000fea0003800000 */
[----:B------:R-:W-:Y:S01]  /*8820*/  BPT.TRAP 0x1 ;  /* 0x000000040000795c */ /* 0x000fe20000300000 */
.L_x_90:
[C---:B------:R-:W-:Y:S01]  /*8830*/  IMAD R5, R2.reuse, 0x3000, R5 ;  /* 0x0000300002057824 */ /* 0x040fe200078e0205 */
[----:B------:R-:W-:Y:S01]  /*8840*/  R2UR UR25, R3 ;  /* 0x00000000031972ca */ /* 0x000fe200000e0000 */
[----:B------:R-:W-:Y:S01]  /*8850*/  ULDC.64 UR6, c[0x0][0x198] ;  /* 0x0000660000067ab9 */ /* 0x000fe20000000a00 */
[----:B------:R-:W-:Y:S01]  /*8860*/  UMOV UR27, URZ ;  /* 0x0000003f001b7c82 */ /* 0x000fe20008000000 */
[----:B------:R-:W-:Y:S01]  /*8870*/  UIADD3 UR6, UP0, UR6, 0x2f0, URZ ;  /* 0x000002f006067890 */ /* 0x000fe2000ff1e03f */
[----:B------:R-:W-:Y:S01]  /*8880*/  R2UR UR32, R5 ;  /* 0x00000000052072ca */ /* 0x000fe200000e0000 */
[----:B------:R-:W-:Y:S01]  /*8890*/  UMOV UR8, 0x0 ;  /* 0x0000000000087882 */ /* 0x000fe20000000000 */
[----:B------:R-:W-:Y:S01]  /*88a0*/  UMOV UR9, 0x10000000 ;  /* 0x1000000000097882 */ /* 0x000fe20000000000 */
[----:B------:R-:W-:Y:S01]  /*88b0*/  UIADD3.X UR7, URZ, UR7, URZ, UP0, !UPT ;  /* 0x000000073f077290 */ /* 0x000fe200087fe43f */
[----:B------:R-:W-:Y:S01]  /*88c0*/  MOV R8, 0x1 ;  /* 0x0000000100087802 */ /* 0x000fe20000000f00 */
[----:B------:R-:W-:Y:S01]  /*88d0*/  UMOV UR26, URZ ;  /* 0x0000003f001a7c82 */ /* 0x000fe20008000000 */
[----:B------:R-:W-:Y:S01]  /*88e0*/  UMOV UR28, UR36 ;  /* 0x00000024001c7c82 */ /* 0x000fe20008000000 */
[----:B------:R-:W-:Y:S01]  /*88f0*/  UMOV UR29, UR37 ;  /* 0x00000025001d7c82 */ /* 0x000fe20008000000 */
[----:B------:R-:W-:Y:S01]  /*8900*/  UMOV UR18, 0x20 ;  /* 0x0000002000127882 */ /* 0x000fe20000000000 */
[----:B------:R-:W-:Y:S01]  /*8910*/  UIADD3 UR25, UR25, 0x15000, URZ ;  /* 0x0001500019197890 */ /* 0x000fe2000fffe03f */
[----:B------:R-:W-:Y:S01]  /*8920*/  IADD3 R2, R2, 0x1, RZ ;  /* 0x0000000102027810 */ /* 0x000fe20007ffe0ff */
[----:B------:R-:W-:Y:S01]  /*8930*/  UMOV UR20, UR36 ;  /* 0x0000002400147c82 */ /* 0x000fe20008000000 */
[----:B------:R-:W-:Y:S01]  /*8940*/  UMOV UR21, UR37 ;  /* 0x0000002500157c82 */ /* 0x000fe20008000000 */
[----:B------:R-:W-:-:S02]  /*8950*/  UIADD3 UR24, UR32, 0x6000, URZ ;  /* 0x0000600020187890 */ /* 0x000fc4000fffe03f */
[----:B------:R-:W-:Y:S02]  /*8960*/  UIADD3 UR16, UR32, 0x7000, URZ ;  /* 0x0000700020107890 */ /* 0x000fe4000fffe03f */
[----:B------:R-:W-:Y:S01]  /*8970*/  UIADD3 UR32, UR32, 0x8000, URZ ;  /* 0x0000800020207890 */ /* 0x000fe2000fffe03f */
[----:B------:R-:W-:Y:S01]  /*8980*/  UMOV UR19, UR27 ;  /* 0x0000001b00137c82 */ /* 0x000fe20008000000 */
[----:B------:R-:W-:Y:S01]  /*8990*/  UMOV UR17, UR25 ;  /* 0x0000001900117c82 */ /* 0x000fe20008000000 */
[----:B------:R-:W-:Y:S01]  /*89a0*/  UMOV UR34, 0x40 ;  /* 0x0000004000227882 */ /* 0x000fe20000000000 */
[----:B------:R-:W-:Y:S01]  /*89b0*/  UMOV UR35, UR27 ;  /* 0x0000001b00237c82 */ /* 0x000fe20008000000 */
[----:B------:R1:W-:Y:S01]  /*89c0*/  UTMALDG.4D [UR24], [UR6], desc[UR8] ;  /* 0x00000818060075b4 */ /* 0x0003e20008019000 */
[----:B------:R-:W-:Y:S01]  /*89d0*/  UMOV UR33, UR25 ;  /* 0x0000001900217c82 */ /* 0x000fe20008000000 */
[----:B------:R1:W-:Y:S02]  /*89e0*/  UTMALDG.4D [UR16], [UR6], desc[UR8] ;  /* 0x00000810060075b4 */ /* 0x0003e40008019000 */
[----:B------:R1:W-:Y:S02]  /*89f0*/  UTMALDG.4D [UR32], [UR6], desc[UR8] ;  /* 0x00000820060075b4 */ /* 0x0003e40008019000 */
[----:B-1----:R-:W-:Y:S01]  /*8a00*/  NOP ;  /* 0x0000000000007918 */ /* 0x002fe20000000000 */
.L_x_87:
[----:B------:R-:W-:Y:S05]  /*8a10*/  BSYNC B0 ;  /* 0x0000000000007941 */ /* 0x000fea0003800000 */
.L_x_86:
[----:B------:R-:W-:-:S05]  /*8a20*/  IMAD.U32 R3, RZ, RZ, UR4 ;  /* 0x00000004ff037e24 */ /* 0x000fca000f8e00ff */
[----:B------:R-:W-:-:S13]  /*8a30*/  ISETP.GE.AND P0, PT, R3, 0x2, PT ;  /* 0x000000020300780c */ /* 0x000fda0003f06270 */
[----:B------:R-:W-:Y:S05]  /*8a40*/  @!P0 EXIT ;  /* 0x000000000000894d */ /* 0x000fea0003800000 */
[----:B------:R-:W-:Y:S01]  /*8a50*/  USHF.L.U32 UR6, UR4, 0x1, URZ ;  /* 0x0000000104067899 */ /* 0x000fe2000800063f */
[----:B------:R-:W-:Y:S01]  /*8a60*/  LOP3.LUT P0, RZ, R0, 0x1f, RZ, 0xc0, !PT ;  /* 0x0000001f00ff7812 */ /* 0x000fe2000780c0ff */
[----:B------:R-:W-:Y:S01]  /*8a70*/  BSSY B0, `(.L_x_91) ;  /* 0x0000073000007945 */ /* 0x000fe20003800000 */
[----:B------:R-:W-:Y:S02]  /*8a80*/  MOV R3, UR5 ;  /* 0x0000000500037c02 */ /* 0x000fe40008000f00 */
[----:B------:R-:W-:Y:S01]  /*8a90*/  PLOP3.LUT P0, PT, P0, P2, PT, 0x2a, 0x0 ;  /* 0x000000000000781c */ /* 0x000fe20000704572 */
[----:B------:R-:W-:Y:S01]  /*8aa0*/  IMAD.U32 R9, RZ, RZ, UR6 ;  /* 0x00000006ff097e24 */ /* 0x000fe2000f8e00ff */
[----:B------:R-:W-:Y:S02]  /*8ab0*/  LOP3.LUT R3, R3, 0x2, RZ, 0xfc, !PT ;  /* 0x0000000203037812 */ /* 0x000fe400078efcff */
[----:B------:R-:W-:-:S09]  /*8ac0*/  MOV R0, 0x1 ;  /* 0x0000000100007802 */ /* 0x000fd20000000f00 */
.L_x_102:
[----:B------:R-:W-:Y:S04]  /*8ad0*/  BSSY B1, `(.L_x_92) ;  /* 0x0000033000017945 */ /* 0x000fe80003800000 */
[----:B------:R-:W-:Y:S05]  /*8ae0*/  @!P3 BRA `(.L_x_93) ;  /* 0x0000000000c4b947 */ /* 0x000fea0003800000 */
[----:B------:R-:W1:Y:S01]  /*8af0*/  S2R R5, SR_CgaCtaId ;  /* 0x0000000000057919 */ /* 0x000e620000008800 */
[----:B------:R-:W-:-:S04]  /*8b00*/  MOV R4, 0x400 ;  /* 0x0000040000047802 */ /* 0x000fc80000000f00 */
[----:B-1----:R-:W-:Y:S02]  /*8b10*/  LEA R5, R5, R4, 0x18 ;  /* 0x0000000405057211 */ /* 0x002fe400078ec0ff */
[----:B------:R-:W-:Y:S02]  /*8b20*/  SHF.L.U32 R4, R0, 0x1f, RZ ;  /* 0x0000001f00047819 */ /* 0x000fe400000006ff */
[----:B------:R-:W-:-:S04]  /*8b30*/  LEA R7, R2, R5, 0x3 ;  /* 0x0000000502077211 */ /* 0x000fc800078e18ff */
[----:B------:R-:W1:Y:S02]  /*8b40*/  SYNCS.PHASECHK.TRANS64.TRYWAIT P4, [R7+URZ+0x15028], R4 ;  /* 0x01502804070075a7 */ /* 0x000e64000808017f */
[----:B-1----:R-:W-:Y:S05]  /*8b50*/  @!P4 BRA `(.L_x_94) ;  /* 0x0000000800c0c947 */ /* 0x002fea0003800000 */
.L_x_114:
[----:B-1----:R-:W-:-:S04]  /*8b60*/  @P2 MOV R4, 0x3000 ;  /* 0x0000300000042802 */ /* 0x002fc80000000f00 */
[----:B------:R1:W-:Y:S02]  /*8b70*/  @P2 SYNCS.ARRIVE.TRANS64 RZ, [R7+URZ+0x15000], R4 ;  /* 0x0150000407ff29a7 */ /* 0x0003e4000800003f */
[----:B-1----:R-:W-:-:S04]  /*8b80*/  PRMT R4, R3, 0x9910, RZ ;  /* 0x0000991003047816 */ /* 0x002fc800000000ff */
[----:B------:R-:W-:-:S13]  /*8b90*/  ISETP.NE.AND P4, PT, R4, 0x2, PT ;  /* 0x000000020400780c */ /* 0x000fda0003f85270 */
[----:B------:R-:W-:Y:S05]  /*8ba0*/  @P4 BRA `(.L_x_95) ;  /* 0x0000000000044947 */ /* 0x000fea0003800000 */
[----:B------:R-:W-:Y:S01]  /*8bb0*/  BPT.TRAP 0x1 ;  /* 0x000000040000795c */ /* 0x000fe20000300000 */
.L_x_95:
[----:B------:R-:W-:Y:S05]  /*8bc0*/  @P0 BRA `(.L_x_96) ;  /* 0x0000000000040947 */ /* 0x000fea0003800000 */
[----:B------:R-:W-:Y:S01]  /*8bd0*/  BPT.TRAP 0x1 ;  /* 0x000000040000795c */ /* 0x000fe20000300000 */
.L_x_96:
[----:B------:R-:W-:Y:S01]  /*8be0*/  IMAD R5, R2, 0x3000, R5 ;  /* 0x0000300002057824 */ /* 0x000fe200078e0205 */
[----:B------:R-:W-:Y:S01]  /*8bf0*/  R2UR UR33, R7 ;  /* 0x00000000072172ca */ /* 0x000fe200000e0000 */
[----:B------:R-:W-:Y:S01]  /*8c00*/  ULDC.64 UR6, c[0x0][0x198] ;  /* 0x0000660000067ab9 */ /* 0x000fe20000000a00 */
[----:B------:R-:W-:Y:S01]  /*8c10*/  R2UR UR35, R8 ;  /* 0x00000000082372ca */ /* 0x000fe200000e0000 */
[----:B------:R-:W-:Y:S01]  /*8c20*/  UIADD3 UR6, UP0, UR6, 0x1f0, URZ ;  /* 0x000001f006067890 */ /* 0x000fe2000ff1e03f */
[----:B------:R-:W-:Y:S01]  /*8c30*/  R2UR UR16, R5 ;  /* 0x00000000051072ca */ /* 0x000fe200000e0000 */
[----:B------:R-:W-:Y:S01]  /*8c40*/  UMOV UR8, 0x0 ;  /* 0x0000000000087882 */ /* 0x000fe20000000000 */
[----:B------:R-:W-:Y:S01]  /*8c50*/  UMOV UR9, 0x10000000 ;  /* 0x1000000000097882 */ /* 0x000fe20000000000 */
[----:B------:R-:W-:Y:S01]  /*8c60*/  UIADD3.X UR7, URZ, UR7, URZ, UP0, !UPT ;  /* 0x000000073f077290 */ /* 0x000fe200087fe43f */
[----:B------:R-:W-:Y:S01]  /*8c70*/  VIADD R2, R2, 0x1 ;  /* 0x0000000102027836 */ /* 0x000fe20000000000 */
[----:B------:R-:W-:Y:S01]  /*8c80*/  UMOV UR34, URZ ;  /* 0x0000003f00227c82 */ /* 0x000fe20008000000 */
[----:B------:R-:W-:Y:S01]  /*8c90*/  UMOV UR26, 0x20 ;  /* 0x00000020001a7882 */ /* 0x000fe20000000000 */
[----:B------:R-:W-:Y:S01]  /*8ca0*/  UMOV UR28, UR36 ;  /* 0x00000024001c7c82 */ /* 0x000fe20008000000 */
[----:B------:R-:W-:Y:S01]  /*8cb0*/  UMOV UR29, UR37 ;  /* 0x00000025001d7c82 */ /* 0x000fe20008000000 */
[----:B------:R-:W-:Y:S01]  /*8cc0*/  UIADD3 UR33, UR33, 0x15000, URZ ;  /* 0x0001500021217890 */ /* 0x000fe2000fffe03f */
[----:B------:R-:W-:Y:S01]  /*8cd0*/  ISETP.NE.AND P4, PT, R2, 0x5, PT ;  /* 0x000000050200780c */ /* 0x000fe20003f85270 */
[----:B------:R-:W-:-:S02]  /*8ce0*/  USHF.L.U32 UR35, UR35, 0x6, URZ ;  /* 0x0000000623237899 */ /* 0x000fc4000800063f */
[----:B------:R-:W-:Y:S01]  /*8cf0*/  UIADD3 UR32, UR16, 0x6000, URZ ;  /* 0x0000600010207890 */ /* 0x000fe2000fffe03f */
[----:B------:R-:W-:Y:S01]  /*8d00*/  SEL R5, RZ, 0x1, P4 ;  /* 0x00000001ff057807 */ /* 0x000fe20002000000 */
[----:B------:R-:W-:Y:S01]  /*8d10*/  UIADD3 UR24, UR16, 0x7000, URZ ;  /* 0x0000700010187890 */ /* 0x000fe2000fffe03f */
[----:B------:R-:W-:Y:S01]  /*8d20*/  SEL R2, R2, RZ, P4 ;  /* 0x000000ff02027207 */ /* 0x000fe20002000000 */
[----:B------:R-:W-:Y:S01]  /*8d30*/  UIADD3 UR16, UR16, 0x8000, URZ ;  /* 0x0000800010107890 */ /* 0x000fe2000fffe03f */
[----:B------:R-:W-:Y:S01]  /*8d40*/  LOP3.LUT R0, R0, R5, RZ, 0x3c, !PT ;  /* 0x0000000500007212 */ /* 0x000fe200078e3cff */
[----:B------:R-:W-:Y:S01]  /*8d50*/  UMOV UR25, UR33 ;  /* 0x0000002100197c82 */ /* 0x000fe20008000000 */
[----:B------:R-:W-:Y:S01]  /*8d60*/  UMOV UR27, UR35 ;  /* 0x00000023001b7c82 */ /* 0x000fe20008000000 */
[----:B------:R-:W-:Y:S01]  /*8d70*/  UMOV UR18, 0x40 ;  /* 0x0000004000127882 */ /* 0x000fe20000000000 */
[----:B------:R-:W-:Y:S01]  /*8d80*/  UMOV UR20, UR36 ;  /* 0x0000002400147c82 */ /* 0x000fe20008000000 */
[----:B------:R-:W-:Y:S01]  /*8d90*/  UMOV UR21, UR37 ;  /* 0x0000002500157c82 */ /* 0x000fe20008000000 */
[----:B------:R-:W-:Y:S01]  /*8da0*/  UMOV UR17, UR33 ;  /* 0x0000002100117c82 */ /* 0x000fe20008000000 */
[----:B------:R-:W-:Y:S01]  /*8db0*/  UMOV UR19, UR35 ;  /* 0x0000002300137c82 */ /* 0x000fe20008000000 */
[----:B------:R1:W-:Y:S01]  /*8dc0*/  UTMALDG.4D [UR32], [UR6], desc[UR8] ;  /* 0x00000820060075b4 */ /* 0x0003e20008019000 */
[----:B------:R1:W-:Y:S01]  /*8dd0*/  UTMALDG.4D [UR24], [UR6], desc[UR8] ;  /* 0x00000818060075b4 */ /* 0x0003e20008019000 */
[----:B------:R1:W-:Y:S02]  /*8de0*/  UTMALDG.4D [UR16], [UR6], desc[UR8] ;  /* 0x00000810060075b4 */ /* 0x0003e40008019000 */
[----:B-1----:R-:W-:Y:S01]  /*8df0*/  NOP ;  /* 0x0000000000007918 */ /* 0x002fe20000000000 */
.L_x_93:
[----:B------:R-:W-:Y:S05]  /*8e00*/  BSYNC B1 ;  /* 0x0000000000017941 */ /* 0x000fea0003800000 */
.L_x_92:
[----:B------:R-:W-:Y:S01]  /*8e10*/  ISETP.LT.OR P4, PT, R9, 0x4, !P3 ;  /* 0x000000040900780c */ /* 0x000fe20005f81670 */
[----:B------:R-:W-:-:S12]  /*8e20*/  BSSY B1, `(.L_x_97) ;  /* 0x0000034000017945 */ /* 0x000fd80003800000 */
[----:B------:R-:W-:Y:S05]  /*8e30*/  @P4 BRA `(.L_x_98) ;  /* 0x0000000000c84947 */ /* 0x000fea0003800000 */
[----:B------:R-:W1:Y:S01]  /*8e40*/  S2R R5, SR_CgaCtaId ;  /* 0x0000000000057919 */ /* 0x000e620000008800 */
[----:B------:R-:W-:Y:S02]  /*8e50*/  MOV R4, 0x400 ;  /* 0x0000040000047802 */ /* 0x000fe40000000f00 */
[----:B------:R-:W-:Y:S02]  /*8e60*/  SHF.L.U32 R7, R0, 0x1f, RZ ;  /* 0x0000001f00077819 */ /* 0x000fe400000006ff */
[----:B-1----:R-:W-:-:S04]  /*8e70*/  LEA R5, R5, R4, 0x18 ;  /* 0x0000000405057211 */ /* 0x002fc800078ec0ff */
[----:B------:R-:W-:-:S04]  /*8e80*/  LEA R4, R2, R5, 0x3 ;  /* 0x0000000502047211 */ /* 0x000fc800078e18ff */
[----:B------:R-:W1:Y:S02]  /*8e90*/  SYNCS.PHASECHK.TRANS64.TRYWAIT P4, [R4+URZ+0x15028], R7 ;  /* 0x01502807040075a7 */ /* 0x000e64000808017f */
[----:B-1----:R-:W-:Y:S05]  /*8ea0*/  @!P4 BRA `(.L_x_99) ;  /* 0x000000080000c947 */ /* 0x002fea0003800000 */
.L_x_115:
[----:B------:R-:W-:Y:S02]  /*8eb0*/  PRMT R6, R3, 0x9910, RZ ;  /* 0x0000991003067816 */ /* 0x000fe400000000ff */
[----:B-1----:R-:W-:Y:S02]  /*8ec0*/  @P1 MOV R7, 0x3000 ;  /* 0x0000300000071802 */ /* 0x002fe40000000f00 */
[----:B------:R-:W-:Y:S02]  /*8ed0*/  ISETP.NE.AND P4, PT, R6, 0x2, PT ;  /* 0x000000020600780c */ /* 0x000fe40003f85270 */
[----:B------:R1:W-:Y:S11]  /*8ee0*/  @P1 SYNCS.ARRIVE.TRANS64 RZ, [R4+URZ+0x15000], R7 ;  /* 0x0150000704ff19a7 */ /* 0x0003f6000800003f */
[----:B-1----:R-:W-:Y:S05]  /*8ef0*/  @P4 BRA `(.L_x_100) ;  /* 0x0000000000044947 */ /* 0x002fea0003800000 */
[----:B------:R-:W-:Y:S01]  /*8f00*/  BPT.TRAP 0x1 ;  /* 0x000000040000795c */ /* 0x000fe20000300000 */
.L_x_100:
[----:B------:R-:W-:Y:S05]  /*8f10*/  @P0 BRA `(.L_x_101) ;  /* 0x0000000000040947 */ /* 0x000fea0003800000 */
[----:B------:R-:W-:Y:S01]  /*8f20*/  BPT.TRAP 0x1 ;  /* 0x000000040000795c */ /* 0x000fe20000300000 */
.L_x_101:
        /* <DEDUP_REMOVED lines=16> */
[----:B------:R-:W-:Y:S01]  /*9030*/  USHF.L.U32 UR35, UR35, 0x6, URZ ;  /* 0x0000000623237899 */ /* 0x000fe2000800063f */
[----:B------:R-:W-:Y:S01]  /*9040*/  IADD3 R8, R8, 0x1, RZ ;  /* 0x0000000108087810 */ /* 0x000fe20007ffe0ff */
        /* <DEDUP_REMOVED lines=17> */
.L_x_98:
[----:B------:R-:W-:Y:S05]  /*9160*/  BSYNC B1 ;  /* 0x0000000000017941 */ /* 0x000fea0003800000 */
.L_x_97:
[C---:B------:R-:W-:Y:S02]  /*9170*/  ISETP.GT.AND P4, PT, R9.reuse, 0x4, PT ;  /* 0x000000040900780c */ /* 0x040fe40003f84270 */
[----:B------:R-:W-:-:S11]  /*9180*/  IADD3 R9, R9, -0x2, RZ ;  /* 0xfffffffe09097810 */ /* 0x000fd60007ffe0ff */
[----:B------:R-:W-:Y:S05]  /*9190*/  @P4 BRA `(.L_x_102) ;  /* 0xfffffff8004c4947 */ /* 0x000fea000383ffff */
[----:B------:R-:W-:Y:S05]  /*91a0*/  BSYNC B0 ;  /* 0x0000000000007941 */ /* 0x000fea0003800000 */
.L_x_91:
[----:B------:R-:W-:Y:S05]  /*91b0*/  EXIT ;  /* 0x000000000000794d */ /* 0x000fea0003800000 */
.L_x_15:
[----:B-1----:R-:W-:-:S04]  /*91c0*/  IMAD.U32 R7, RZ, RZ, UR8 ;  /* 0x00000008ff077e24 */ /* 0x002fc8000f8e00ff */
[----:B------:R1:W2:Y:S03]  /*91d0*/  SYNCS.PHASECHK.TRANS64.TRYWAIT P1, [R7+URZ+0x15050], R6 ;  /* 0x01505006070075a7 */ /* 0x0002a6000802017f */
[----:B--2---:R-:W-:Y:S05]  /*91e0*/  @!P1 NANOSLEEP.SYNCS 0x989680 ;  /* 0x009896800000995d */ /* 0x004fea0003900000 */
[----:B------:R-:W2:Y:S02]  /*91f0*/  @!P1 SYNCS.PHASECHK.TRANS64 P1, [R7+URZ+0x15050], R6 ;  /* 0x01505006070095a7 */ /* 0x000ea4000802007f */
[----:B--2---:R-:W-:Y:S05]  /*9200*/  @!P1 BRA `(.L_x_15) ;  /* 0xfffffffc00ec9947 */ /* 0x004fea000383ffff */
[----:B------:R-:W-:Y:S05]  /*9210*/  BRA `(.L_x_103) ;  /* 0xffffff7c00347947 */ /* 0x000fea000383ffff */
.L_x_17:
[----:B--2---:R-:W-:-:S04]  /*9220*/  MOV R2, UR38 ;  /* 0x0000002600027c02 */ /* 0x004fc80008000f00 */
[----:B------:R2:W3:Y:S03]  /*9230*/  SYNCS.PHASECHK.TRANS64.TRYWAIT P1, [R2+URZ+0x15000], R9 ;  /* 0x01500009020075a7 */ /* 0x0004e6000802017f */
[----:B---3--:R-:W-:Y:S05]  /*9240*/  @!P1 NANOSLEEP.SYNCS 0x989680 ;  /* 0x009896800000995d */ /* 0x008fea0003900000 */
[----:B------:R-:W3:Y:S02]  /*9250*/  @!P1 SYNCS.PHASECHK.TRANS64 P1, [R2+URZ+0x15000], R9 ;  /* 0x01500009020095a7 */ /* 0x000ee4000802007f */
[----:B---3--:R-:W-:Y:S05]  /*9260*/  @!P1 BRA `(.L_x_17) ;  /* 0xfffffffc00ec9947 */ /* 0x008fea000383ffff */
[----:B------:R-:W-:Y:S05]  /*9270*/  BRA `(.L_x_104) ;  /* 0xffffff7c00407947 */ /* 0x000fea000383ffff */
.L_x_18:
[----:B-1----:R-:W-:-:S04]  /*9280*/  MOV R7, UR32 ;  /* 0x0000002000077c02 */ /* 0x002fc80008000f00 */
[----:B------:R1:W2:Y:S03]  /*9290*/  SYNCS.PHASECHK.TRANS64.TRYWAIT P1, [R7+URZ+-0x8], R2 ;  /* 0xfffff802070075a7 */ /* 0x0002a6000802017f */
[----:B--2---:R-:W-:Y:S05]  /*92a0*/  @!P1 NANOSLEEP.SYNCS 0x989680 ;  /* 0x009896800000995d */ /* 0x004fea0003900000 */
[----:B------:R-:W2:Y:S02]  /*92b0*/  @!P1 SYNCS.PHASECHK.TRANS64 P1, [R7+URZ+-0x8], R2 ;  /* 0xfffff802070095a7 */ /* 0x000ea4000802007f */
[----:B--2---:R-:W-:Y:S05]  /*92c0*/  @!P1 BRA `(.L_x_18) ;  /* 0xfffffffc00ec9947 */ /* 0x004fea000383ffff */
[----:B------:R-:W-:Y:S05]  /*92d0*/  BRA `(.L_x_105) ;  /* 0xffffff7c003c7947 */ /* 0x000fea000383ffff */
.L_x_20:
[----:B-1----:R-:W-:-:S04]  /*92e0*/  IMAD.U32 R10, RZ, RZ, UR38 ;  /* 0x00000026ff0a7e24 */ /* 0x002fc8000f8e00ff */
[----:B------:R1:W2:Y:S03]  /*92f0*/  SYNCS.PHASECHK.TRANS64.TRYWAIT P1, [R10+URZ+0x15008], R9 ;  /* 0x015008090a0075a7 */ /* 0x0002a6000802017f */
[----:B--2---:R-:W-:Y:S05]  /*9300*/  @!P1 NANOSLEEP.SYNCS 0x989680 ;  /* 0x009896800000995d */ /* 0x004fea0003900000 */
[----:B------:R-:W2:Y:S02]  /*9310*/  @!P1 SYNCS.PHASECHK.TRANS64 P1, [R10+URZ+0x15008], R9 ;  /* 0x015008090a0095a7 */ /* 0x000ea4000802007f */
[----:B--2---:R-:W-:Y:S05]  /*9320*/  @!P1 BRA `(.L_x_20) ;  /* 0xfffffffc00ec9947 */ /* 0x004fea000383ffff */
[----:B------:R-:W-:Y:S05]  /*9330*/  BRA `(.L_x_106) ;  /* 0xffffff9400087947 */ /* 0x000fea000383ffff */
.L_x_25:
[----:B-1----:R-:W-:-:S04]  /*9340*/  MOV R4, UR10 ;  /* 0x0000000a00047c02 */ /* 0x002fc80008000f00 */
[----:B------:R1:W2:Y:S03]  /*9350*/  SYNCS.PHASECHK.TRANS64.TRYWAIT P2, [R4+URZ+0x15000], R3 ;  /* 0x01500003040075a7 */ /* 0x0002a6000804017f */
[----:B--2---:R-:W-:Y:S05]  /*9360*/  @!P2 NANOSLEEP.SYNCS 0x989680 ;  /* 0x009896800000a95d */ /* 0x004fea0003900000 */
[----:B------:R-:W2:Y:S02]  /*9370*/  @!P2 SYNCS.PHASECHK.TRANS64 P2, [R4+URZ+0x15000], R3 ;  /* 0x015000030400a5a7 */ /* 0x000ea4000804007f */
[----:B--2---:R-:W-:Y:S05]  /*9380*/  @!P2 BRA `(.L_x_25) ;  /* 0xfffffffc00eca947 */ /* 0x004fea000383ffff */
[----:B------:R-:W-:Y:S05]  /*9390*/  BRA `(.L_x_107) ;  /* 0xffffff9400c07947 */ /* 0x000fea000383ffff */
.L_x_29:
[----:B-1----:R-:W-:-:S04]  /*93a0*/  MOV R11, UR7 ;  /* 0x00000007000b7c02 */ /* 0x002fc80008000f00 */
[----:B------:R1:W2:Y:S03]  /*93b0*/  SYNCS.PHASECHK.TRANS64.TRYWAIT P2, [R11+URZ+0x15000], R12 ;  /* 0x0150000c0b0075a7 */ /* 0x0002a6000804017f */
[----:B--2---:R-:W-:Y:S05]  /*93c0*/  @!P2 NANOSLEEP.SYNCS 0x989680 ;  /* 0x009896800000a95d */ /* 0x004fea0003900000 */
[----:B------:R-:W2:Y:S02]  /*93d0*/  @!P2 SYNCS.PHASECHK.TRANS64 P2, [R11+URZ+0x15000], R12 ;  /* 0x0150000c0b00a5a7 */ /* 0x000ea4000804007f */
[----:B--2---:R-:W-:Y:S05]  /*93e0*/  @!P2 BRA `(.L_x_29) ;  /* 0xfffffffc00eca947 */ /* 0x004fea000383ffff */
[----:B------:R-:W-:Y:S05]  /*93f0*/  BRA `(.L_x_28) ;  /* 0xffffffac00407947 */ /* 0x000fea000383ffff */
.L_x_37:
[----:B-1----:R-:W-:-:S04]  /*9400*/  IMAD.U32 R4, RZ, RZ, UR10 ;  /* 0x0000000aff047e24 */ /* 0x002fc8000f8e00ff */
[----:B------:R1:W2:Y:S03]  /*9410*/  SYNCS.PHASECHK.TRANS64.TRYWAIT P2, [R4+URZ+0x15000], R3 ;  /* 0x01500003040075a7 */ /* 0x0002a6000804017f */
[----:B--2---:R-:W-:Y:S05]  /*9420*/  @!P2 NANOSLEEP.SYNCS 0x989680 ;  /* 0x009896800000a95d */ /* 0x004fea0003900000 */
[----:B------:R-:W2:Y:S02]  /*9430*/  @!P2 SYNCS.PHASECHK.TRANS64 P2, [R4+URZ+0x15000], R3 ;  /* 0x015000030400a5a7 */ /* 0x000ea4000804007f */
[----:B--2---:R-:W-:Y:S05]  /*9440*/  @!P2 BRA `(.L_x_37) ;  /* 0xfffffffc00eca947 */ /* 0x004fea000383ffff */
[----:B------:R-:W-:Y:S05]  /*9450*/  BRA `(.L_x_108) ;  /* 0xffffffb000387947 */ /* 0x000fea000383ffff */
.L_x_41:
[----:B-1----:R-:W-:-:S04]  /*9460*/  MOV R11, UR7 ;  /* 0x00000007000b7c02 */ /* 0x002fc80008000f00 */
[----:B------:R1:W2:Y:S03]  /*9470*/  SYNCS.PHASECHK.TRANS64.TRYWAIT P2, [R11+URZ+0x15000], R10 ;  /* 0x0150000a0b0075a7 */ /* 0x0002a6000804017f */
[----:B--2---:R-:W-:Y:S05]  /*9480*/  @!P2 NANOSLEEP.SYNCS 0x989680 ;  /* 0x009896800000a95d */ /* 0x004fea0003900000 */
[----:B------:R-:W2:Y:S02]  /*9490*/  @!P2 SYNCS.PHASECHK.TRANS64 P2, [R11+URZ+0x15000], R10 ;  /* 0x0150000a0b00a5a7 */ /* 0x000ea4000804007f */
[----:B--2---:R-:W-:Y:S05]  /*94a0*/  @!P2 BRA `(.L_x_41) ;  /* 0xfffffffc00eca947 */ /* 0x004fea000383ffff */
[----:B------:R-:W-:Y:S05]  /*94b0*/  BRA `(.L_x_40) ;  /* 0xffffffc800f47947 */ /* 0x000fea000383ffff */
.L_x_57:
[----:B-1----:R-:W-:-:S04]  /*94c0*/  MOV R3, UR32 ;  /* 0x0000002000037c02 */ /* 0x002fc80008000f00 */
[----:B------:R1:W2:Y:S03]  /*94d0*/  SYNCS.PHASECHK.TRANS64.TRYWAIT P0, [R3+URZ+0x8], R0 ;  /* 0x00000800030075a7 */ /* 0x0002a6000800017f */
[----:B--2---:R-:W-:Y:S05]  /*94e0*/  @!P0 NANOSLEEP.SYNCS 0x989680 ;  /* 0x009896800000895d */ /* 0x004fea0003900000 */
[----:B------:R-:W2:Y:S02]  /*94f0*/  @!P0 SYNCS.PHASECHK.TRANS64 P0, [R3+URZ+0x8], R0 ;  /* 0x00000800030085a7 */ /* 0x000ea4000800007f */
[----:B--2---:R-:W-:Y:S05]  /*9500*/  @!P0 BRA `(.L_x_57) ;  /* 0xfffffffc00ec8947 */ /* 0x004fea000383ffff */
[----:B------:R-:W-:Y:S05]  /*9510*/  BRA `(.L_x_109) ;  /* 0xffffffd4004c7947 */ /* 0x000fea000383ffff */
.L_x_73:
[----:B-1----:R1:W2:Y:S02]  /*9520*/  SYNCS.PHASECHK.TRANS64.TRYWAIT P0, [R4+URZ+0x15060], R3 ;  /* 0x01506003040075a7 */ /* 0x0022a4000800017f */
[----:B--2---:R-:W-:Y:S05]  /*9530*/  @!P0 NANOSLEEP.SYNCS 0x989680 ;  /* 0x009896800000895d */ /* 0x004fea0003900000 */
[----:B------:R-:W2:Y:S02]  /*9540*/  @!P0 SYNCS.PHASECHK.TRANS64 P0, [R4+URZ+0x15060], R3 ;  /* 0x01506003040085a7 */ /* 0x000ea4000800007f */
[----:B--2---:R-:W-:Y:S05]  /*9550*/  @!P0 BRA `(.L_x_73) ;  /* 0xfffffffc00f08947 */ /* 0x004fea000383ffff */
[----:B------:R-:W-:Y:S05]  /*9560*/  BRA `(.L_x_110) ;  /* 0xffffffe800207947 */ /* 0x000fea000383ffff */
.L_x_78:
[----:B-1----:R1:W2:Y:S02]  /*9570*/  SYNCS.PHASECHK.TRANS64.TRYWAIT P0, [R2+URZ+0x15028], R5 ;  /* 0x01502805020075a7 */ /* 0x0022a4000800017f */
[----:B--2---:R-:W-:Y:S05]  /*9580*/  @!P0 NANOSLEEP.SYNCS 0x989680 ;  /* 0x009896800000895d */ /* 0x004fea0003900000 */
[----:B------:R-:W2:Y:S02]  /*9590*/  @!P0 SYNCS.PHASECHK.TRANS64 P0, [R2+URZ+0x15028], R5 ;  /* 0x01502805020085a7 */ /* 0x000ea4000800007f */
[----:B--2---:R-:W-:Y:S05]  /*95a0*/  @!P0 BRA `(.L_x_78) ;  /* 0xfffffffc00f08947 */ /* 0x004fea000383ffff */
[----:B------:R-:W-:Y:S05]  /*95b0*/  BRA `(.L_x_111) ;  /* 0xffffffe800d07947 */ /* 0x000fea000383ffff */
.L_x_83:
[----:B-1----:R1:W2:Y:S02]  /*95c0*/  SYNCS.PHASECHK.TRANS64.TRYWAIT P0, [R4+URZ+0x15060], R5 ;  /* 0x01506005040075a7 */ /* 0x0022a4000800017f */
[----:B--2---:R-:W-:Y:S05]  /*95d0*/  @!P0 NANOSLEEP.SYNCS 0x989680 ;  /* 0x009896800000895d */ /* 0x004fea0003900000 */
[----:B------:R-:W2:Y:S02]  /*95e0*/  @!P0 SYNCS.PHASECHK.TRANS64 P0, [R4+URZ+0x15060], R5 ;  /* 0x01506005040085a7 */ /* 0x000ea4000800007f */
[----:B--2---:R-:W-:Y:S05]  /*95f0*/  @!P0 BRA `(.L_x_83) ;  /* 0xfffffffc00f08947 */ /* 0x004fea000383ffff */
[----:B------:R-:W-:Y:S05]  /*9600*/  BRA `(.L_x_112) ;  /* 0xffffffec00847947 */ /* 0x000fea000383ffff */
.L_x_88:
[----:B-1----:R1:W2:Y:S02]  /*9610*/  SYNCS.PHASECHK.TRANS64.TRYWAIT P0, [R3+URZ+0x15028], R4 ;  /* 0x01502804030075a7 */ /* 0x0022a4000800017f */
[----:B--2---:R-:W-:Y:S05]  /*9620*/  @!P0 NANOSLEEP.SYNCS 0x989680 ;  /* 0x009896800000895d */ /* 0x004fea0003900000 */
[----:B------:R-:W2:Y:S02]  /*9630*/  @!P0 SYNCS.PHASECHK.TRANS64 P0, [R3+URZ+0x15028], R4 ;  /* 0x01502804030085a7 */ /* 0x000ea4000800007f */
[----:B--2---:R-:W-:Y:S05]  /*9640*/  @!P0 BRA `(.L_x_88) ;  /* 0xfffffffc00f08947 */ /* 0x004fea000383ffff */
[----:B------:R-:W-:Y:S05]  /*9650*/  BRA `(.L_x_113) ;  /* 0xfffffff000447947 */ /* 0x000fea000383ffff */
.L_x_94:
[----:B-1----:R1:W2:Y:S02]  /*9660*/  SYNCS.PHASECHK.TRANS64.TRYWAIT P4, [R7+URZ+0x15028], R4 ;  /* 0x01502804070075a7 */ /* 0x0022a4000808017f */
[----:B--2---:R-:W-:Y:S05]  /*9670*/  @!P4 NANOSLEEP.SYNCS 0x989680 ;  /* 0x009896800000c95d */ /* 0x004fea0003900000 */
[----:B------:R-:W2:Y:S02]  /*9680*/  @!P4 SYNCS.PHASECHK.TRANS64 P4, [R7+URZ+0x15028], R4 ;  /* 0x015028040700c5a7 */ /* 0x000ea4000808007f */
[----:B--2---:R-:W-:Y:S05]  /*9690*/  @!P4 BRA `(.L_x_94) ;  /* 0xfffffffc00f0c947 */ /* 0x004fea000383ffff */
[----:B------:R-:W-:Y:S05]  /*96a0*/  BRA `(.L_x_114) ;  /* 0xfffffff4002c7947 */ /* 0x000fea000383ffff */
.L_x_99:
[----:B-1----:R1:W2:Y:S02]  /*96b0*/  SYNCS.PHASECHK.TRANS64.TRYWAIT P4, [R4+URZ+0x15028], R7 ;  /* 0x01502807040075a7 */ /* 0x0022a4000808017f */
[----:B--2---:R-:W-:Y:S05]  /*96c0*/  @!P4 NANOSLEEP.SYNCS 0x989680 ;  /* 0x009896800000c95d */ /* 0x004fea0003900000 */
[----:B------:R-:W2:Y:S02]  /*96d0*/  @!P4 SYNCS.PHASECHK.TRANS64 P4, [R4+URZ+0x15028], R7 ;  /* 0x015028070400c5a7 */ /* 0x000ea4000808007f */
[----:B--2---:R-:W-:Y:S05]  /*96e0*/  @!P4 BRA `(.L_x_99) ;  /* 0xfffffffc00f0c947 */ /* 0x004fea000383ffff */
[----:B------:R-:W-:Y:S05]  /*96f0*/  BRA `(.L_x_115) ;  /* 0xfffffff400ec7947 */ /* 0x000fea000383ffff */
        .weak           $__internal_0_$__cuda_sm20_rcp_rn_f32_slowpath
        .type           $__internal_0_$__cuda_sm20_rcp_rn_f32_slowpath,@function
        .size           $__internal_0_$__cuda_sm20_rcp_rn_f32_slowpath,(.L_x_121 - $__internal_0_$__cuda_sm20_rcp_rn_f32_slowpath)
$__internal_0_$__cuda_sm20_rcp_rn_f32_slowpath:
[----:B------:R-:W-:Y:S01]  /*9700*/  IMAD.SHL.U32 R0, R2, 0x2, RZ ;  /* 0x0000000202007824 */ /* 0x000fe200078e00ff */
[----:B------:R-:W-:Y:S04]  /*9710*/  BSSY B2, `(.L_x_116) ;  /* 0x0000030000027945 */ /* 0x000fe80003800000 */
[----:B------:R-:W-:-:S04]  /*9720*/  SHF.R.U32.HI R18, RZ, 0x18, R0 ;  /* 0x00000018ff127819 */ /* 0x000fc80000011600 */
[----:B------:R-:W-:-:S13]  /*9730*/  ISETP.NE.U32.AND P0, PT, R18, RZ, PT ;  /* 0x000000ff1200720c */ /* 0x000fda0003f05070 */
[----:B------:R-:W-:Y:S05]  /*9740*/  @P0 BRA `(.L_x_117) ;  /* 0x0000000000280947 */ /* 0x000fea0003800000 */
[----:B------:R-:W-:-:S04]  /*9750*/  SHF.L.U32 R0, R2, 0x1, RZ ;  /* 0x0000000102007819 */ /* 0x000fc800000006ff */
[----:B------:R-:W-:-:S13]  /*9760*/  ISETP.NE.AND P0, PT, R0, RZ, PT ;  /* 0x000000ff0000720c */ /* 0x000fda0003f05270 */
[----:B------:R-:W-:Y:S01]  /*9770*/  @P0 FFMA R8, R2, 1.84467440737095516160e+19, RZ ;  /* 0x5f80000002080823 */ /* 0x000fe200000000ff */
[----:B------:R-:W-:Y:S08]  /*9780*/  @!P0 MUFU.RCP R3, R2 ;  /* 0x0000000200038308 */ /* 0x000ff00000001000 */
[----:B------:R-:W1:Y:S02]  /*9790*/  @P0 MUFU.RCP R13, R8 ;  /* 0x00000008000d0308 */ /* 0x000e640000001000 */
[----:B-1----:R-:W-:-:S04]  /*97a0*/  @P0 FFMA R0, R8, R13, -1 ;  /* 0xbf80000008000423 */ /* 0x002fc8000000000d */
[----:B------:R-:W-:-:S04]  /*97b0*/  @P0 FADD.FTZ R0, -R0, -RZ ;  /* 0x800000ff00000221 */ /* 0x000fc80000010100 */
[----:B------:R-:W-:-:S04]  /*97c0*/  @P0 FFMA R0, R13, R0, R13 ;  /* 0x000000000d000223 */ /* 0x000fc8000000000d */
[----:B------:R-:W-:Y:S01]  /*97d0*/  @P0 FFMA R3, R0, 1.84467440737095516160e+19, RZ ;  /* 0x5f80000000030823 */ /* 0x000fe200000000ff */
[----:B------:R-:W-:Y:S06]  /*97e0*/  BRA `(.L_x_118) ;  /* 0x0000000000887947 */ /* 0x000fec0003800000 */
.L_x_117:
[----:B------:R-:W-:-:S04]  /*97f0*/  IADD3 R19, R18, -0xfd, RZ ;  /* 0xffffff0312137810 */ /* 0x000fc80007ffe0ff */
[----:B------:R-:W-:-:S13]  /*9800*/  ISETP.GT.U32.AND P0, PT, R19, 0x1, PT ;  /* 0x000000011300780c */ /* 0x000fda0003f04070 */
[----:B------:R-:W-:Y:S05]  /*9810*/  @P0 BRA `(.L_x_119) ;  /* 0x0000000000780947 */ /* 0x000fea0003800000 */
[----:B------:R-:W-:Y:S01]  /*9820*/  LOP3.LUT R0, R2, 0x7fffff, RZ, 0xc0, !PT ;  /* 0x007fffff02007812 */ /* 0x000fe200078ec0ff */
[----:B------:R-:W-:-:S03]  /*9830*/  IMAD.MOV.U32 R14, RZ, RZ, 0x3 ;  /* 0x00000003ff0e7424 */ /* 0x000fc600078e00ff */
[----:B------:R-:W-:Y:S02]  /*9840*/  LOP3.LUT R0, R0, 0x3f800000, RZ, 0xfc, !PT ;  /* 0x3f80000000007812 */ /* 0x000fe400078efcff */
[----:B------:R-:W-:Y:S02]  /*9850*/  SHF.L.U32 R14, R14, R19, RZ ;  /* 0x000000130e0e7219 */ /* 0x000fe400000006ff */
[----:B------:R-:W1:Y:S02]  /*9860*/  MUFU.RCP R3, R0 ;  /* 0x0000000000037308 */ /* 0x000e640000001000 */
[----:B-1----:R-:W-:-:S04]  /*9870*/  FFMA R8, R0, R3, -1 ;  /* 0xbf80000000087423 */ /* 0x002fc80000000003 */
[----:B------:R-:W-:-:S04]  /*9880*/  FADD.FTZ R8, -R8, -RZ ;  /* 0x800000ff08087221 */ /* 0x000fc80000010100 */
[CCC-:B------:R-:W-:Y:S01]  /*9890*/  FFMA.RM R12, R3.reuse, R8.reuse, R3.reuse ;  /* 0x00000008030c7223 */ /* 0x1c0fe20000004003 */
[----:B------:R-:W-:-:S04]  /*98a0*/  FFMA.RP R13, R3, R8, R3 ;  /* 0x00000008030d7223 */ /* 0x000fc80000008003 */
[C---:B------:R-:W-:Y:S02]  /*98b0*/  LOP3.LUT R3, R12.reuse, 0x7fffff, RZ, 0xc0, !PT ;  /* 0x007fffff0c037812 */ /* 0x040fe400078ec0ff */
[----:B------:R-:W-:Y:S02]  /*98c0*/  FSETP.NEU.FTZ.AND P0, PT, R12, R13, PT ;  /* 0x0000000d0c00720b */ /* 0x000fe40003f1d000 */
[----:B------:R-:W-:Y:S02]  /*98d0*/  LOP3.LUT R3, R3, 0x800000, RZ, 0xfc, !PT ;  /* 0x0080000003037812 */ /* 0x000fe400078efcff */
[----:B------:R-:W-:Y:S02]  /*98e0*/  SEL R8, RZ, 0xffffffff, !P0 ;  /* 0xffffffffff087807 */ /* 0x000fe40004000000 */
[----:B------:R-:W-:Y:S02]  /*98f0*/  LOP3.LUT R14, R14, R3, RZ, 0xc0, !PT ;  /* 0x000000030e0e7212 */ /* 0x000fe400078ec0ff */
[----:B------:R-:W-:-:S02]  /*9900*/  IADD3 R8, -R8, RZ, RZ ;  /* 0x000000ff08087210 */ /* 0x000fc40007ffe1ff */
[-C--:B------:R-:W-:Y:S02]  /*9910*/  SHF.R.U32.HI R14, RZ, R19.reuse, R14 ;  /* 0x00000013ff0e7219 */ /* 0x080fe4000001160e */
[----:B------:R-:W-:Y:S02]  /*9920*/  LOP3.LUT P1, RZ, R8, R19, R3, 0xf8, !PT ;  /* 0x0000001308ff7212 */ /* 0x000fe4000782f803 */
[C---:B------:R-:W-:Y:S02]  /*9930*/  LOP3.LUT P0, RZ, R14.reuse, 0x1, RZ, 0xc0, !PT ;  /* 0x000000010eff7812 */ /* 0x040fe4000780c0ff */
[----:B------:R-:W-:-:S04]  /*9940*/  LOP3.LUT P2, RZ, R14, 0x2, RZ, 0xc0, !PT ;  /* 0x000000020eff7812 */ /* 0x000fc8000784c0ff */
[----:B------:R-:W-:Y:S02]  /*9950*/  PLOP3.LUT P0, PT, P0, P1, P2, 0xe0, 0x0 ;  /* 0x000000000000781c */ /* 0x000fe40000703c20 */
[----:B------:R-:W-:Y:S02]  /*9960*/  LOP3.LUT P1, RZ, R2, 0x7fffff, RZ, 0xc0, !PT ;  /* 0x007fffff02ff7812 */ /* 0x000fe4000782c0ff */
[----:B------:R-:W-:-:S04]  /*9970*/  SEL R0, RZ, 0x1, !P0 ;  /* 0x00000001ff007807 */ /* 0x000fc80004000000 */
[----:B------:R-:W-:-:S04]  /*9980*/  IADD3 R0, -R0, RZ, RZ ;  /* 0x000000ff00007210 */ /* 0x000fc80007ffe1ff */
[----:B------:R-:W-:Y:S01]  /*9990*/  ISETP.GE.AND P0, PT, R0, RZ, PT ;  /* 0x000000ff0000720c */ /* 0x000fe20003f06270 */
[----:B------:R-:W-:-:S05]  /*99a0*/  VIADD R0, R18, 0xffffff04 ;  /* 0xffffff0412007836 */ /* 0x000fca0000000000 */
[----:B------:R-:W-:-:S07]  /*99b0*/  SHF.R.U32.HI R3, RZ, R0, R3 ;  /* 0x00000000ff037219 */ /* 0x000fce0000011603 */
[----:B------:R-:W-:-:S04]  /*99c0*/  @!P0 IADD3 R3, R3, 0x1, RZ ;  /* 0x0000000103038810 */ /* 0x000fc80007ffe0ff */
[----:B------:R-:W-:-:S04]  /*99d0*/  @!P1 SHF.L.U32 R3, R3, 0x1, RZ ;  /* 0x0000000103039819 */ /* 0x000fc800000006ff */
[----:B------:R-:W-:Y:S01]  /*99e0*/  LOP3.LUT R3, R3, 0x80000000, R2, 0xf8, !PT ;  /* 0x8000000003037812 */ /* 0x000fe200078ef802 */
[----:B------:R-:W-:Y:S06]  /*99f0*/  BRA `(.L_x_118) ;  /* 0x0000000000047947 */ /* 0x000fec0003800000 */
.L_x_119:
[----:B------:R1:W2:Y:S02]  /*9a00*/  MUFU.RCP R3, R2 ;  /* 0x0000000200037308 */ /* 0x0002a40000001000 */
.L_x_118:
[----:B------:R-:W-:Y:S05]  /*9a10*/  BSYNC B2 ;  /* 0x0000000000027941 */ /* 0x000fea0003800000 */
.L_x_116:
[----:B--2---:R-:W-:Y:S01]  /*9a20*/  IMAD.MOV.U32 R0, RZ, RZ, R3 ;  /* 0x000000ffff007224 */ /* 0x004fe200078e0003 */
[----:B-1----:R-:W-:Y:S02]  /*9a30*/  MOV R2, R15 ;  /* 0x0000000f00027202 */ /* 0x002fe40000000f00 */
[----:B------:R-:W-:-:S04]  /*9a40*/  MOV R3, 0x0 ;  /* 0x0000000000037802 */ /* 0x000fc80000000f00 */
[----:B------:R-:W-:Y:S05]  /*9a50*/  RET.REL.NODEC R2 `(_ZN7cutlass13device_kernelINS_4fmha6kernel28FmhaKernelTmaWarpSpecializedINS1_10collective30FmhaMainloopTmaWarpSpecializedINS_6half_tEffN4cute5tupleIJNS7_1CILi128EEENS9_ILi64EEENS9_ILi96EEEEEENS8_IJiNS9_ILi1EEENS8_IJiiEEEEEESG_SG_NS4_12CausalFusionEJEEENS4_15FmhaFwdEpilogueIS6_fNS8_IJSB_SC_SB_EEEEENS2_23IndividualTileSchedulerEJEEEEEvNT_6ParamsE) ;  /* 0xffffff6402687950 */ /* 0x000fea0003c3ffff */
.L_x_120:
[----:B------:R-:W-:-:S00]  /*9a60*/  BRA `(.L_x_120) ;  /* 0xfffffffc00fc7947 */ /* 0x000fc0000383ffff */
[----:B------:R-:W-:-:S00]  /*9a70*/  NOP ;  /* 0x0000000000007918 */ /* 0x000fc00000000000 */
        /* <DEDUP_REMOVED lines=8> */
.L_x_121:


//--------------------- .nv.global.init           --------------------------
	.section	.nv.global.init,"aw",@progbits
.nv.global.init:
	.type		$str$24,@object
	.size		$str$24,($str$25 - $str$24)
$str$24:
        /*0000*/ 	.byte	0x28, 0x61, 0x64, 0x64, 0x72, 0x65, 0x73, 0x73, 0x20, 0x26, 0x20, 0x6d, 0x61, 0x73, 0x6b, 0x29
        /*0010*/ 	.byte	0x20, 0x3d, 0x3d, 0x20, 0x30, 0x00
	.type		$str$25,@object
	.size		$str$25,(__unnamed_1 - $str$25)
$str$25:
        /*0016*/ 	.byte	0x2f, 0x74, 0x6d, 0x70, 0x2f, 0x63, 0x75, 0x74, 0x6c, 0x61, 0x73, 0x73, 0x5f, 0x73, 0x77, 0x65
        /*0026*/ 	.byte	0x65, 0x70, 0x5f, 0x73, 0x72, 0x63, 0x2f, 0x69, 0x6e, 0x63, 0x6c, 0x75, 0x64, 0x65, 0x2f, 0x63
        /*0036*/ 	.byte	0x75, 0x74, 0x65, 0x2f, 0x70, 0x6f, 0x69, 0x6e, 0x74, 0x65, 0x72, 0x5f, 0x66, 0x6c, 0x61, 0x67
        /*0046*/ 	.byte	0x67, 0x65, 0x64, 0x2e, 0x68, 0x70, 0x70, 0x00
	.type		__unnamed_1,@object
	.size		__unnamed_1,(__unnamed_2 - __unnamed_1)
__unnamed_1:
        /*004e*/ 	.byte	0x61, 0x75, 0x74, 0x6f, 0x20, 0x63, 0x75, 0x74, 0x65, 0x3a, 0x3a, 0x61, 0x73, 0x5f, 0x70, 0x6f
        /* <DEDUP_REMOVED lines=27> */
        /*020e*/ 	.byte	0x3e, 0x3e, 0x3e, 0x3e, 0x3e, 0x5d, 0x00
	.type		__unnamed_2,@object
	.size		__unnamed_2,(.L_1 - __unnamed_2)
__unnamed_2:
        /* <DEDUP_REMOVED lines=29> */
.L_1:


//--------------------- .nv.shared._ZN7cutlass13device_kernelINS_4fmha6kernel28FmhaKernelTmaWarpSpecializedINS1_10collective30FmhaMainloopTmaWarpSpecializedINS_6half_tEffN4cute5tupleIJNS7_1CILi128EEENS9_ILi64EEENS9_ILi96EEEEEENS8_IJiNS9_ILi1EEENS8_IJiiEEEEEESG_SG_NS4_12CausalFusionEJEEENS4_15FmhaFwdEpilogueIS6_fNS8_IJSB_SC_SB_EEEEENS2_23IndividualTileSchedulerEJEEEEEvNT_6ParamsE --------------------------
	.section	.nv.shared._ZN7cutlass13device_kernelINS_4fmha6kernel28FmhaKernelTmaWarpSpecializedINS1_10collective30FmhaMainloopTmaWarpSpecializedINS_6half_tEffN4cute5tupleIJNS7_1CILi128EEENS9_ILi64EEENS9_ILi96EEEEEENS8_IJiNS9_ILi1EEENS8_IJiiEEEEEESG_SG_NS4_12CausalFusionEJEEENS4_15FmhaFwdEpilogueIS6_fNS8_IJSB_SC_SB_EEEEENS2_23IndividualTileSchedulerEJEEEEEvNT_6ParamsE,"aw",@nobits
	.sectionflags	@""
	.align	16
	.zero		1024


//--------------------- .nv.shared.reserved.0     --------------------------
	.section	.nv.shared.reserved.0,"aw",@nobits
	.weak		__nv_reservedSMEM_offset_0_alias
	.size		__nv_reservedSMEM_offset_0_alias, 0, 0
	.other		__nv_reservedSMEM_offset_0_alias,@"STO_CUDA_RESERVED_SHARED STV_DEFAULT"
__nv_reservedSMEM_offset_0_alias:
	.zero		0


//--------------------- .nv.global                --------------------------
	.section	.nv.global,"aw",@nobits
.nv.global:
	.type		_ZN39_INTERNAL_134cfbc5_4_k_cu_919e3dbd_27074cute1_E,@object
	.size		_ZN39_INTERNAL_134cfbc5_4_k_cu_919e3dbd_27074cute1_E,(_ZN39_INTERNAL_134cfbc5_4_k_cu_919e3dbd_27074cuda3std3__45__cpo6cbeginE - _ZN39_INTERNAL_134cfbc5_4_k_cu_919e3dbd_27074cute1_E)
_ZN39_INTERNAL_134cfbc5_4_k_cu_919e3dbd_27074cute1_E:
	.zero		1
	.type		_ZN39_INTERNAL_134cfbc5_4_k_cu_919e3dbd_27074cuda3std3__45__cpo6cbeginE,@object
	.size		_ZN39_INTERNAL_134cfbc5_4_k_cu_919e3dbd_27074cuda3std3__45__cpo6cbeginE,(_ZN39_INTERNAL_134cfbc5_4_k_cu_919e3dbd_27074cuda3std3__48in_placeE - _ZN39_INTERNAL_134cfbc5_4_k_cu_919e3dbd_27074cuda3std3__45__cpo6cbeginE)
_ZN39_INTERNAL_134cfbc5_4_k_cu_919e3dbd_27074cuda3std3__45__cpo6cbeginE:
	.zero		1
	.type		_ZN39_INTERNAL_134cfbc5_4_k_cu_919e3dbd_27074cuda3std3__48in_placeE,@object
	.size		_ZN39_INTERNAL_134cfbc5_4_k_cu_919e3dbd_27074cuda3std3__48in_placeE,(_ZN39_INTERNAL_134cfbc5_4_k_cu_919e3dbd_27074cuda3std6ranges3__45__cpo9iter_moveE - _ZN39_INTERNAL_134cfbc5_4_k_cu_919e3dbd_27074cuda3std3__48in_placeE)
_ZN39_INTERNAL_134cfbc5_4_k_cu_919e3dbd_27074cuda3std3__48in_placeE:
	.zero		1
	.type		_ZN39_INTERNAL_134cfbc5_4_k_cu_919e3dbd_27074cuda3std6ranges3__45__cpo9iter_moveE,@object
	.size		_ZN39_INTERNAL_134cfbc5_4_k_cu_919e3dbd_27074cuda3std6ranges3__45__cpo9iter_moveE,(_ZN39_INTERNAL_134cfbc5_4_k_cu_919e3dbd_27074cuda3std3__45__cpo5beginE - _ZN39_INTERNAL_134cfbc5_4_k_cu_919e3dbd_27074cuda3std6ranges3__45__cpo9iter_moveE)
_ZN39_INTERNAL_134cfbc5_4_k_cu_919e3dbd_27074cuda3std6ranges3__45__cpo9iter_moveE:
	.zero		1
	.type		_ZN39_INTERNAL_134cfbc5_4_k_cu_919e3dbd_27074cuda3std3__45__cpo5beginE,@object
	.size		_ZN39_INTERNAL_134cfbc5_4_k_cu_919e3dbd_27074cuda3std3__45__cpo5beginE,(_ZN39_INTERNAL_134cfbc5_4_k_cu_919e3dbd_27074cuda3std3__441_GLOBAL__N__134cfbc5_4_k_cu_919e3dbd_27076ignoreE - _ZN39_INTERNAL_134cfbc5_4_k_cu_919e3dbd_27074cuda3std3__45__cpo5beginE)
_ZN39_INTERNAL_134cfbc5_4_k_cu_919e3dbd_27074cuda3std3__45__cpo5beginE:
	.zero		1
	.type		_ZN39_INTERNAL_134cfbc5_4_k_cu_919e3dbd_27074cuda3std3__441_GLOBAL__N__134cfbc5_4_k_cu_919e3dbd_27076ignoreE,@object
	.size		_ZN39_INTERNAL_134cfbc5_4_k_cu_919e3dbd_27074cuda3std3__441_GLOBAL__N__134cfbc5_4_k_cu_919e3dbd_27076ignoreE,(_ZN39_INTERNAL_134cfbc5_4_k_cu_919e3dbd_27074cute7productE - _ZN39_INTERNAL_134cfbc5_4_k_cu_919e3dbd_27074cuda3std3__441_GLOBAL__N__134cfbc5_4_k_cu_919e3dbd_27076ignoreE)
_ZN39_INTERNAL_134cfbc5_4_k_cu_919e3dbd_27074cuda3std3__441_GLOBAL__N__134cfbc5_4_k_cu_919e3dbd_27076ignoreE:
	.zero		1
	.type		_ZN39_INTERNAL_134cfbc5_4_k_cu_919e3dbd_27074cute7productE,@object
	.size		_ZN39_INTERNAL_134cfbc5_4_k_cu_919e3dbd_27074cute7productE,(_ZN39_INTERNAL_134cfbc5_4_k_cu_919e3dbd_27074cuda3std3__45__cpo3endE - _ZN39_INTERNAL_134cfbc5_4_k_cu_919e3dbd_27074cute7productE)
_ZN39_INTERNAL_134cfbc5_4_k_cu_919e3dbd_27074cute7productE:
	.zero		1
	.type		_ZN39_INTERNAL_134cfbc5_4_k_cu_919e3dbd_27074cuda3std3__45__cpo3endE,@object
	.size		_ZN39_INTERNAL_134cfbc5_4_k_cu_919e3dbd_27074cuda3std3__45__cpo3endE,(_ZN39_INTERNAL_134cfbc5_4_k_cu_919e3dbd_27074cuda3std3__419piecewise_constructE - _ZN39_INTERNAL_134cfbc5_4_k_cu_919e3dbd_27074cuda3std3__45__cpo3endE)
_ZN39_INTERNAL_134cfbc5_4_k_cu_919e3dbd_27074cuda3std3__45__cpo3endE:
	.zero		1
	.type		_ZN39_INTERNAL_134cfbc5_4_k_cu_919e3dbd_27074cuda3std3__419piecewise_constructE,@object
	.size		_ZN39_INTERNAL_134cfbc5_4_k_cu_919e3dbd_27074cuda3std3__419piecewise_constructE,(_ZN39_INTERNAL_134cfbc5_4_k_cu_919e3dbd_27074cuda3std3__45__cpo4cendE - _ZN39_INTERNAL_134cfbc5_4_k_cu_919e3dbd_27074cuda3std3__419piecewise_constructE)
_ZN39_INTERNAL_134cfbc5_4_k_cu_919e3dbd_27074cuda3std3__419piecewise_constructE:
	.zero		1
	.type		_ZN39_INTERNAL_134cfbc5_4_k_cu_919e3dbd_27074cuda3std3__45__cpo4cendE,@object
	.size		_ZN39_INTERNAL_134cfbc5_4_k_cu_919e3dbd_27074cuda3std3__45__cpo4cendE,(_ZN39_INTERNAL_134cfbc5_4_k_cu_919e3dbd_27074cuda3std6ranges3__45__cpo4swapE - _ZN39_INTERNAL_134cfbc5_4_k_cu_919e3dbd_27074cuda3std3__45__cpo4cendE)
_ZN39_INTERNAL_134cfbc5_4_k_cu_919e3dbd_27074cuda3std3__45__cpo4cendE:
	.zero		1
	.type		_ZN39_INTERNAL_134cfbc5_4_k_cu_919e3dbd_27074cuda3std6ranges3__45__cpo4swapE,@object
	.size		_ZN39_INTERNAL_134cfbc5_4_k_cu_919e3dbd_27074cuda3std6ranges3__45__cpo4swapE,(.L_9 - _ZN39_INTERNAL_134cfbc5_4_k_cu_919e3dbd_27074cuda3std6ranges3__45__cpo4swapE)
_ZN39_INTERNAL_134cfbc5_4_k_cu_919e3dbd_27074cuda3std6ranges3__45__cpo4swapE:
	.zero		1
.L_9:


//--------------------- .nv.constant0._ZN7cutlass13device_kernelINS_4fmha6kernel28FmhaKernelTmaWarpSpecializedINS1_10collective30FmhaMainloopTmaWarpSpecializedINS_6half_tEffN4cute5tupleIJNS7_1CILi128EEENS9_ILi64EEENS9_ILi96EEEEEENS8_IJiNS9_ILi1EEENS8_IJiiEEEEEESG_SG_NS4_12CausalFusionEJEEENS4_15FmhaFwdEpilogueIS6_fNS8_IJSB_SC_SB_EEEEENS2_23IndividualTileSchedulerEJEEEEEvNT_6ParamsE --------------------------
	.section	.nv.constant0._ZN7cutlass13device_kernelINS_4fmha6kernel28FmhaKernelTmaWarpSpecializedINS1_10collective30FmhaMainloopTmaWarpSpecializedINS_6half_tEffN4cute5tupleIJNS7_1CILi128EEENS9_ILi64EEENS9_ILi96EEEEEENS8_IJiNS9_ILi1EEENS8_IJiiEEEEEESG_SG_NS4_12CausalFusionEJEEENS4_15FmhaFwdEpilogueIS6_fNS8_IJSB_SC_SB_EEEEENS2_23IndividualTileSchedulerEJEEEEEvNT_6ParamsE,"a",@progbits
	.sectionflags	@""
	.align	4
.nv.constant0._ZN7cutlass13device_kernelINS_4fmha6kernel28FmhaKernelTmaWarpSpecializedINS1_10collective30FmhaMainloopTmaWarpSpecializedINS_6half_tEffN4cute5tupleIJNS7_1CILi128EEENS9_ILi64EEENS9_ILi96EEEEEENS8_IJiNS9_ILi1EEENS8_IJiiEEEEEESG_SG_NS4_12CausalFusionEJEEENS4_15FmhaFwdEpilogueIS6_fNS8_IJSB_SC_SB_EEEEENS2_23IndividualTileSchedulerEJEEEEEvNT_6ParamsE:
	.zero		2688


//--------------------- SYMBOLS --------------------------

	.type		.nv.reservedSmem.offset0,@object
	.size		.nv.reservedSmem.offset0,0x4
	.type		__assertfail,@function
